//
// Generated by NVIDIA NVVM Compiler
//
// Compiler Build ID: CL-36424714
// Cuda compilation tools, release 13.0, V13.0.88
// Based on NVVM 20.0.0
//

.version 9.0
.target sm_100
.address_size 64

	// .globl	_Z11ff_single2DP7double2S0_S0_PdPKdS3_S3_S3_
.const .align 8 .b8 box_min[16];
.const .align 8 .b8 box_max[16];
.const .align 8 .f64 sigt;
.const .align 4 .u32 vSize;
.const .align 4 .u32 lSize;
.const .align 4 .u32 wSize;
.const .align 8 .b8 fastConstCopy[32];

.visible .entry _Z11ff_single2DP7double2S0_S0_PdPKdS3_S3_S3_(
	.param .u64 .ptr .align 1 _Z11ff_single2DP7double2S0_S0_PdPKdS3_S3_S3__param_0,
	.param .u64 .ptr .align 1 _Z11ff_single2DP7double2S0_S0_PdPKdS3_S3_S3__param_1,
	.param .u64 .ptr .align 1 _Z11ff_single2DP7double2S0_S0_PdPKdS3_S3_S3__param_2,
	.param .u64 .ptr .align 1 _Z11ff_single2DP7double2S0_S0_PdPKdS3_S3_S3__param_3,
	.param .u64 .ptr .align 1 _Z11ff_single2DP7double2S0_S0_PdPKdS3_S3_S3__param_4,
	.param .u64 .ptr .align 1 _Z11ff_single2DP7double2S0_S0_PdPKdS3_S3_S3__param_5,
	.param .u64 .ptr .align 1 _Z11ff_single2DP7double2S0_S0_PdPKdS3_S3_S3__param_6,
	.param .u64 .ptr .align 1 _Z11ff_single2DP7double2S0_S0_PdPKdS3_S3_S3__param_7
)
{
	.reg .pred 	%p<16>;
	.reg .b32 	%r<97>;
	.reg .b32 	%f<3>;
	.reg .b64 	%rd<83>;
	.reg .b64 	%fd<226>;

	ld.param.u64 	%rd11, [_Z11ff_single2DP7double2S0_S0_PdPKdS3_S3_S3__param_0];
	ld.param.u64 	%rd18, [_Z11ff_single2DP7double2S0_S0_PdPKdS3_S3_S3__param_1];
	ld.param.u64 	%rd12, [_Z11ff_single2DP7double2S0_S0_PdPKdS3_S3_S3__param_2];
	ld.param.u64 	%rd14, [_Z11ff_single2DP7double2S0_S0_PdPKdS3_S3_S3__param_4];
	ld.param.u64 	%rd15, [_Z11ff_single2DP7double2S0_S0_PdPKdS3_S3_S3__param_5];
	ld.param.u64 	%rd16, [_Z11ff_single2DP7double2S0_S0_PdPKdS3_S3_S3__param_6];
	ld.param.u64 	%rd17, [_Z11ff_single2DP7double2S0_S0_PdPKdS3_S3_S3__param_7];
	cvta.to.global.u64 	%rd1, %rd18;
	cvta.to.global.u64 	%rd2, %rd12;
	mov.u32 	%r44, %ctaid.x;
	mov.u32 	%r45, %ntid.x;
	mov.u32 	%r46, %tid.x;
	mad.lo.s32 	%r1, %r44, %r45, %r46;
	ld.const.u32 	%r2, [vSize];
	ld.const.u32 	%r3, [wSize];
	mul.lo.s32 	%r47, %r3, %r2;
	setp.ge.s32 	%p1, %r1, %r47;
	@%p1 bra 	$L__BB0_13;
	cvta.to.global.u64 	%rd19, %rd14;
	cvta.to.global.u64 	%rd20, %rd15;
	cvta.to.global.u64 	%rd21, %rd16;
	cvta.to.global.u64 	%rd22, %rd17;
	rem.s32 	%r48, %r1, %r2;
	cvt.s64.s32 	%rd3, %r48;
	mul.wide.s32 	%rd23, %r48, 8;
	add.s64 	%rd24, %rd19, %rd23;
	ld.global.f64 	%fd31, [%rd24];
	add.s64 	%rd25, %rd20, %rd23;
	ld.global.f64 	%fd32, [%rd25];
	add.s64 	%rd26, %rd21, %rd23;
	ld.global.f64 	%fd33, [%rd26];
	add.s64 	%rd27, %rd22, %rd23;
	ld.global.f64 	%fd34, [%rd27];
	setp.gtu.f64 	%p2, %fd33, 0d0000000000000000;
	ld.const.f64 	%fd35, [box_max];
	ld.const.f64 	%fd36, [fastConstCopy];
	ld.const.f64 	%fd37, [box_min];
	selp.f64 	%fd38, %fd36, %fd37, %p2;
	selp.f64 	%fd39, %fd35, %fd36, %p2;
	sub.f64 	%fd40, %fd39, %fd38;
	abs.f64 	%fd41, %fd33;
	div.rn.f64 	%fd42, %fd40, %fd41;
	setp.gtu.f64 	%p3, %fd34, 0d0000000000000000;
	ld.const.f64 	%fd43, [box_max+8];
	ld.const.f64 	%fd44, [fastConstCopy+8];
	ld.const.f64 	%fd45, [box_min+8];
	selp.f64 	%fd46, %fd44, %fd45, %p3;
	selp.f64 	%fd47, %fd43, %fd44, %p3;
	sub.f64 	%fd48, %fd47, %fd46;
	abs.f64 	%fd49, %fd34;
	div.rn.f64 	%fd50, %fd48, %fd49;
	min.f64 	%fd51, %fd42, %fd50;
	mul.f64 	%fd52, %fd32, %fd44;
	fma.rn.f64 	%fd1, %fd31, %fd36, %fd52;
	ld.const.f64 	%fd53, [sigt];
	neg.f64 	%fd54, %fd53;
	mul.f64 	%fd2, %fd51, %fd54;
	fma.rn.f64 	%fd55, %fd2, 0d3FF71547652B82FE, 0d4338000000000000;
	{
	.reg .b32 %temp; 
	mov.b64 	{%r4, %temp}, %fd55;
	}
	mov.f64 	%fd56, 0dC338000000000000;
	add.rn.f64 	%fd57, %fd55, %fd56;
	fma.rn.f64 	%fd58, %fd57, 0dBFE62E42FEFA39EF, %fd2;
	fma.rn.f64 	%fd59, %fd57, 0dBC7ABC9E3B39803F, %fd58;
	fma.rn.f64 	%fd60, %fd59, 0d3E5ADE1569CE2BDF, 0d3E928AF3FCA213EA;
	fma.rn.f64 	%fd61, %fd60, %fd59, 0d3EC71DEE62401315;
	fma.rn.f64 	%fd62, %fd61, %fd59, 0d3EFA01997C89EB71;
	fma.rn.f64 	%fd63, %fd62, %fd59, 0d3F2A01A014761F65;
	fma.rn.f64 	%fd64, %fd63, %fd59, 0d3F56C16C1852B7AF;
	fma.rn.f64 	%fd65, %fd64, %fd59, 0d3F81111111122322;
	fma.rn.f64 	%fd66, %fd65, %fd59, 0d3FA55555555502A1;
	fma.rn.f64 	%fd67, %fd66, %fd59, 0d3FC5555555555511;
	fma.rn.f64 	%fd68, %fd67, %fd59, 0d3FE000000000000B;
	fma.rn.f64 	%fd69, %fd68, %fd59, 0d3FF0000000000000;
	fma.rn.f64 	%fd70, %fd69, %fd59, 0d3FF0000000000000;
	{
	.reg .b32 %temp; 
	mov.b64 	{%r5, %temp}, %fd70;
	}
	{
	.reg .b32 %temp; 
	mov.b64 	{%temp, %r6}, %fd70;
	}
	shl.b32 	%r49, %r4, 20;
	add.s32 	%r50, %r49, %r6;
	mov.b64 	%fd217, {%r5, %r50};
	{
	.reg .b32 %temp; 
	mov.b64 	{%temp, %r51}, %fd2;
	}
	mov.b32 	%f2, %r51;
	abs.f32 	%f1, %f2;
	setp.lt.f32 	%p4, %f1, 0f4086232B;
	@%p4 bra 	$L__BB0_4;
	setp.lt.f64 	%p5, %fd2, 0d0000000000000000;
	add.f64 	%fd71, %fd2, 0d7FF0000000000000;
	selp.f64 	%fd217, 0d0000000000000000, %fd71, %p5;
	setp.geu.f32 	%p6, %f1, 0f40874800;
	@%p6 bra 	$L__BB0_4;
	shr.u32 	%r52, %r4, 31;
	add.s32 	%r53, %r4, %r52;
	shr.s32 	%r54, %r53, 1;
	shl.b32 	%r55, %r54, 20;
	add.s32 	%r56, %r6, %r55;
	mov.b64 	%fd72, {%r5, %r56};
	sub.s32 	%r57, %r4, %r54;
	shl.b32 	%r58, %r57, 20;
	add.s32 	%r59, %r58, 1072693248;
	mov.b32 	%r60, 0;
	mov.b64 	%fd73, {%r60, %r59};
	mul.f64 	%fd217, %fd73, %fd72;
$L__BB0_4:
	mul.f64 	%fd74, %fd1, 0dC000000000000000;
	{
	.reg .b32 %temp; 
	mov.b64 	{%temp, %r61}, %fd74;
	}
	shl.b32 	%r62, %r61, 1;
	setp.gt.u32 	%p7, %r62, -2038431744;
	mov.f64 	%fd75, 0d0000000000000000;
	mul.rn.f64 	%fd76, %fd74, %fd75;
	selp.f64 	%fd7, %fd76, %fd74, %p7;
	{
	.reg .b32 %temp; 
	mov.b64 	{%r63, %temp}, %fd7;
	}
	{
	.reg .b32 %temp; 
	mov.b64 	{%temp, %r64}, %fd7;
	}
	add.s32 	%r65, %r64, 1048576;
	mov.b64 	%fd77, {%r63, %r65};
	cvt.rni.f64.f64 	%fd78, %fd77;
	cvt.rzi.s64.f64 	%rd28, %fd78;
	cvt.u32.u64 	%r66, %rd28;
	fma.rn.f64 	%fd79, %fd78, 0dBFE0000000000000, %fd7;
	mul.f64 	%fd80, %fd79, 0d3CA1A62633145C07;
	fma.rn.f64 	%fd81, %fd79, 0d400921FB54442D18, %fd80;
	mul.rn.f64 	%fd82, %fd81, %fd81;
	fma.rn.f64 	%fd83, %fd82, 0dBDA8FF8320FD8164, 0d3E21EEA7C1EF8528;
	fma.rn.f64 	%fd84, %fd83, %fd82, 0dBE927E4F8E06E6D9;
	fma.rn.f64 	%fd85, %fd84, %fd82, 0d3EFA01A019DDBCE9;
	fma.rn.f64 	%fd86, %fd85, %fd82, 0dBF56C16C16C15D47;
	fma.rn.f64 	%fd87, %fd86, %fd82, 0d3FA5555555555551;
	fma.rn.f64 	%fd88, %fd87, %fd82, 0dBFE0000000000000;
	fma.rn.f64 	%fd89, %fd88, %fd82, 0d3FF0000000000000;
	fma.rn.f64 	%fd90, %fd82, 0d3DE5DB65F9785EBA, 0dBE5AE5F12CB0D246;
	fma.rn.f64 	%fd91, %fd90, %fd82, 0d3EC71DE369ACE392;
	fma.rn.f64 	%fd92, %fd91, %fd82, 0dBF2A01A019DB62A1;
	fma.rn.f64 	%fd93, %fd92, %fd82, 0d3F81111111110818;
	fma.rn.f64 	%fd94, %fd93, %fd82, 0dBFC5555555555554;
	fma.rn.f64 	%fd95, %fd94, %fd82, 0d0000000000000000;
	fma.rn.f64 	%fd96, %fd95, %fd81, %fd81;
	and.b64  	%rd29, %rd28, 1;
	setp.eq.b64 	%p8, %rd29, 1;
	{
	.reg .b32 %temp; 
	mov.b64 	{%temp, %r67}, %fd96;
	}
	{
	.reg .b32 %temp; 
	mov.b64 	{%r68, %temp}, %fd96;
	}
	xor.b32  	%r69, %r67, -2147483648;
	mov.b64 	%fd97, {%r68, %r69};
	selp.f64 	%fd218, %fd89, %fd96, %p8;
	selp.f64 	%fd219, %fd97, %fd89, %p8;
	and.b32  	%r70, %r66, 2;
	setp.eq.s32 	%p9, %r70, 0;
	@%p9 bra 	$L__BB0_6;
	{
	.reg .b32 %temp; 
	mov.b64 	{%temp, %r71}, %fd218;
	}
	{
	.reg .b32 %temp; 
	mov.b64 	{%r72, %temp}, %fd218;
	}
	xor.b32  	%r73, %r71, -2147483648;
	mov.b64 	%fd218, {%r72, %r73};
	{
	.reg .b32 %temp; 
	mov.b64 	{%temp, %r74}, %fd219;
	}
	{
	.reg .b32 %temp; 
	mov.b64 	{%r75, %temp}, %fd219;
	}
	xor.b32  	%r76, %r74, -2147483648;
	mov.b64 	%fd219, {%r75, %r76};
$L__BB0_6:
	mov.f64 	%fd98, 0d0000000000000000;
	add.rn.f64 	%fd14, %fd219, %fd98;
	cvt.rzi.f64.f64 	%fd99, %fd7;
	setp.eq.f64 	%p10, %fd7, %fd99;
	mul.rn.f64 	%fd100, %fd7, %fd98;
	selp.f64 	%fd15, %fd100, %fd218, %p10;
	ld.const.u32 	%r7, [lSize];
	setp.lt.s32 	%p11, %r7, 1;
	@%p11 bra 	$L__BB0_13;
	neg.f64 	%fd16, %fd15;
	div.s32 	%r8, %r1, %r2;
	ld.const.f64 	%fd17, [fastConstCopy+16];
	ld.const.f64 	%fd18, [fastConstCopy+24];
	cvta.to.global.u64 	%rd30, %rd11;
	mul.wide.s32 	%rd31, %r1, 16;
	add.s64 	%rd4, %rd30, %rd31;
	ld.global.v2.f64 	{%fd223, %fd222}, [%rd4];
	setp.lt.u32 	%p12, %r7, 4;
	mov.b32 	%r93, 0;
	@%p12 bra 	$L__BB0_10;
	and.b32  	%r93, %r7, 2147483644;
	neg.s32 	%r92, %r93;
	shl.b32 	%r90, %r3, 1;
	mul.lo.s32 	%r89, %r3, 3;
	add.s64 	%rd81, %rd2, 32;
	shl.b32 	%r86, %r2, 1;
	mul.lo.s32 	%r85, %r2, 3;
	mov.b32 	%r84, 0;
	cvt.s64.s32 	%rd38, %r8;
	mov.u32 	%r87, %r2;
	mov.u32 	%r88, %r84;
	mov.u32 	%r91, %r3;
$L__BB0_9:
	ld.param.u64 	%rd79, [_Z11ff_single2DP7double2S0_S0_PdPKdS3_S3_S3__param_3];
	cvt.s64.s32 	%rd32, %r84;
	add.s64 	%rd33, %rd32, %rd3;
	cvta.to.global.u64 	%rd34, %rd79;
	shl.b64 	%rd35, %rd33, 3;
	add.s64 	%rd36, %rd34, %rd35;
	ld.global.f64 	%fd101, [%rd36];
	mul.f64 	%fd102, %fd217, %fd101;
	ld.global.v2.f64 	{%fd103, %fd104}, [%rd81+-32];
	mul.f64 	%fd105, %fd104, %fd16;
	fma.rn.f64 	%fd106, %fd14, %fd103, %fd105;
	mul.f64 	%fd107, %fd102, %fd106;
	mul.f64 	%fd108, %fd15, %fd103;
	fma.rn.f64 	%fd109, %fd14, %fd104, %fd108;
	mul.f64 	%fd110, %fd102, %fd109;
	cvt.s64.s32 	%rd37, %r88;
	add.s64 	%rd39, %rd37, %rd38;
	shl.b64 	%rd40, %rd39, 4;
	add.s64 	%rd41, %rd1, %rd40;
	ld.global.v2.f64 	{%fd111, %fd112}, [%rd41];
	neg.f64 	%fd113, %fd110;
	mul.f64 	%fd114, %fd112, %fd113;
	fma.rn.f64 	%fd115, %fd107, %fd111, %fd114;
	mul.f64 	%fd116, %fd111, %fd110;
	fma.rn.f64 	%fd117, %fd107, %fd112, %fd116;
	neg.f64 	%fd118, %fd117;
	mul.f64 	%fd119, %fd18, %fd118;
	fma.rn.f64 	%fd120, %fd115, %fd17, %fd119;
	mul.f64 	%fd121, %fd17, %fd117;
	fma.rn.f64 	%fd122, %fd115, %fd18, %fd121;
	add.f64 	%fd123, %fd223, %fd120;
	add.f64 	%fd124, %fd122, %fd222;
	st.global.v2.f64 	[%rd4], {%fd123, %fd124};
	cvt.s64.s32 	%rd42, %r87;
	add.s64 	%rd43, %rd42, %rd3;
	shl.b64 	%rd44, %rd43, 3;
	add.s64 	%rd45, %rd34, %rd44;
	ld.global.f64 	%fd125, [%rd45];
	mul.f64 	%fd126, %fd217, %fd125;
	ld.global.v2.f64 	{%fd127, %fd128}, [%rd81+-16];
	mul.f64 	%fd129, %fd128, %fd16;
	fma.rn.f64 	%fd130, %fd14, %fd127, %fd129;
	mul.f64 	%fd131, %fd126, %fd130;
	mul.f64 	%fd132, %fd15, %fd127;
	fma.rn.f64 	%fd133, %fd14, %fd128, %fd132;
	mul.f64 	%fd134, %fd126, %fd133;
	cvt.s64.s32 	%rd46, %r91;
	add.s64 	%rd47, %rd46, %rd38;
	shl.b64 	%rd48, %rd47, 4;
	add.s64 	%rd49, %rd1, %rd48;
	ld.global.v2.f64 	{%fd135, %fd136}, [%rd49];
	neg.f64 	%fd137, %fd134;
	mul.f64 	%fd138, %fd136, %fd137;
	fma.rn.f64 	%fd139, %fd131, %fd135, %fd138;
	mul.f64 	%fd140, %fd135, %fd134;
	fma.rn.f64 	%fd141, %fd131, %fd136, %fd140;
	neg.f64 	%fd142, %fd141;
	mul.f64 	%fd143, %fd18, %fd142;
	fma.rn.f64 	%fd144, %fd139, %fd17, %fd143;
	mul.f64 	%fd145, %fd17, %fd141;
	fma.rn.f64 	%fd146, %fd139, %fd18, %fd145;
	add.f64 	%fd147, %fd123, %fd144;
	add.f64 	%fd148, %fd146, %fd124;
	st.global.v2.f64 	[%rd4], {%fd147, %fd148};
	cvt.s64.s32 	%rd50, %r86;
	add.s64 	%rd51, %rd50, %rd3;
	shl.b64 	%rd52, %rd51, 3;
	add.s64 	%rd53, %rd34, %rd52;
	ld.global.f64 	%fd149, [%rd53];
	mul.f64 	%fd150, %fd217, %fd149;
	ld.global.v2.f64 	{%fd151, %fd152}, [%rd81];
	mul.f64 	%fd153, %fd152, %fd16;
	fma.rn.f64 	%fd154, %fd14, %fd151, %fd153;
	mul.f64 	%fd155, %fd150, %fd154;
	mul.f64 	%fd156, %fd15, %fd151;
	fma.rn.f64 	%fd157, %fd14, %fd152, %fd156;
	mul.f64 	%fd158, %fd150, %fd157;
	cvt.s64.s32 	%rd54, %r90;
	add.s64 	%rd55, %rd54, %rd38;
	shl.b64 	%rd56, %rd55, 4;
	add.s64 	%rd57, %rd1, %rd56;
	ld.global.v2.f64 	{%fd159, %fd160}, [%rd57];
	neg.f64 	%fd161, %fd158;
	mul.f64 	%fd162, %fd160, %fd161;
	fma.rn.f64 	%fd163, %fd155, %fd159, %fd162;
	mul.f64 	%fd164, %fd159, %fd158;
	fma.rn.f64 	%fd165, %fd155, %fd160, %fd164;
	neg.f64 	%fd166, %fd165;
	mul.f64 	%fd167, %fd18, %fd166;
	fma.rn.f64 	%fd168, %fd163, %fd17, %fd167;
	mul.f64 	%fd169, %fd17, %fd165;
	fma.rn.f64 	%fd170, %fd163, %fd18, %fd169;
	add.f64 	%fd171, %fd147, %fd168;
	add.f64 	%fd172, %fd170, %fd148;
	st.global.v2.f64 	[%rd4], {%fd171, %fd172};
	cvt.s64.s32 	%rd58, %r85;
	add.s64 	%rd59, %rd58, %rd3;
	shl.b64 	%rd60, %rd59, 3;
	add.s64 	%rd61, %rd34, %rd60;
	ld.global.f64 	%fd173, [%rd61];
	mul.f64 	%fd174, %fd217, %fd173;
	ld.global.v2.f64 	{%fd175, %fd176}, [%rd81+16];
	mul.f64 	%fd177, %fd176, %fd16;
	fma.rn.f64 	%fd178, %fd14, %fd175, %fd177;
	mul.f64 	%fd179, %fd174, %fd178;
	mul.f64 	%fd180, %fd15, %fd175;
	fma.rn.f64 	%fd181, %fd14, %fd176, %fd180;
	mul.f64 	%fd182, %fd174, %fd181;
	cvt.s64.s32 	%rd62, %r89;
	add.s64 	%rd63, %rd62, %rd38;
	shl.b64 	%rd64, %rd63, 4;
	add.s64 	%rd65, %rd1, %rd64;
	ld.global.v2.f64 	{%fd183, %fd184}, [%rd65];
	neg.f64 	%fd185, %fd182;
	mul.f64 	%fd186, %fd184, %fd185;
	fma.rn.f64 	%fd187, %fd179, %fd183, %fd186;
	mul.f64 	%fd188, %fd183, %fd182;
	fma.rn.f64 	%fd189, %fd179, %fd184, %fd188;
	neg.f64 	%fd190, %fd189;
	mul.f64 	%fd191, %fd18, %fd190;
	fma.rn.f64 	%fd192, %fd187, %fd17, %fd191;
	mul.f64 	%fd193, %fd17, %fd189;
	fma.rn.f64 	%fd194, %fd187, %fd18, %fd193;
	add.f64 	%fd223, %fd171, %fd192;
	add.f64 	%fd222, %fd194, %fd172;
	st.global.v2.f64 	[%rd4], {%fd223, %fd222};
	add.s32 	%r92, %r92, 4;
	shl.b32 	%r81, %r3, 2;
	add.s32 	%r91, %r91, %r81;
	add.s32 	%r90, %r90, %r81;
	add.s32 	%r89, %r89, %r81;
	add.s32 	%r88, %r88, %r81;
	add.s64 	%rd81, %rd81, 64;
	shl.b32 	%r82, %r2, 2;
	add.s32 	%r87, %r87, %r82;
	add.s32 	%r86, %r86, %r82;
	add.s32 	%r85, %r85, %r82;
	add.s32 	%r84, %r84, %r82;
	setp.ne.s32 	%p13, %r92, 0;
	@%p13 bra 	$L__BB0_9;
$L__BB0_10:
	ld.const.u32 	%r83, [lSize];
	and.b32  	%r34, %r83, 3;
	setp.eq.s32 	%p14, %r34, 0;
	@%p14 bra 	$L__BB0_13;
	ld.param.u64 	%rd78, [_Z11ff_single2DP7double2S0_S0_PdPKdS3_S3_S3__param_2];
	mul.lo.s32 	%r96, %r93, %r3;
	mul.wide.u32 	%rd66, %r93, 16;
	cvta.to.global.u64 	%rd67, %rd78;
	add.s64 	%rd82, %rd67, %rd66;
	mul.lo.s32 	%r95, %r93, %r2;
	neg.s32 	%r94, %r34;
	cvt.s64.s32 	%rd74, %r8;
$L__BB0_12:
	.pragma "nounroll";
	ld.param.u64 	%rd80, [_Z11ff_single2DP7double2S0_S0_PdPKdS3_S3_S3__param_3];
	cvt.s64.s32 	%rd68, %r95;
	add.s64 	%rd69, %rd68, %rd3;
	cvta.to.global.u64 	%rd70, %rd80;
	shl.b64 	%rd71, %rd69, 3;
	add.s64 	%rd72, %rd70, %rd71;
	ld.global.f64 	%fd195, [%rd72];
	mul.f64 	%fd196, %fd217, %fd195;
	ld.global.v2.f64 	{%fd197, %fd198}, [%rd82];
	mul.f64 	%fd199, %fd198, %fd16;
	fma.rn.f64 	%fd200, %fd14, %fd197, %fd199;
	mul.f64 	%fd201, %fd196, %fd200;
	mul.f64 	%fd202, %fd15, %fd197;
	fma.rn.f64 	%fd203, %fd14, %fd198, %fd202;
	mul.f64 	%fd204, %fd196, %fd203;
	cvt.s64.s32 	%rd73, %r96;
	add.s64 	%rd75, %rd73, %rd74;
	shl.b64 	%rd76, %rd75, 4;
	add.s64 	%rd77, %rd1, %rd76;
	ld.global.v2.f64 	{%fd205, %fd206}, [%rd77];
	neg.f64 	%fd207, %fd204;
	mul.f64 	%fd208, %fd206, %fd207;
	fma.rn.f64 	%fd209, %fd201, %fd205, %fd208;
	mul.f64 	%fd210, %fd205, %fd204;
	fma.rn.f64 	%fd211, %fd201, %fd206, %fd210;
	neg.f64 	%fd212, %fd211;
	mul.f64 	%fd213, %fd18, %fd212;
	fma.rn.f64 	%fd214, %fd209, %fd17, %fd213;
	mul.f64 	%fd215, %fd17, %fd211;
	fma.rn.f64 	%fd216, %fd209, %fd18, %fd215;
	add.f64 	%fd223, %fd223, %fd214;
	add.f64 	%fd222, %fd216, %fd222;
	st.global.v2.f64 	[%rd4], {%fd223, %fd222};
	add.s32 	%r96, %r96, %r3;
	add.s64 	%rd82, %rd82, 16;
	add.s32 	%r95, %r95, %r2;
	add.s32 	%r94, %r94, 1;
	setp.ne.s32 	%p15, %r94, 0;
	@%p15 bra 	$L__BB0_12;
$L__BB0_13:
	ret;

}


// ===== COMPILED SASS (sm_100) =====

	.target	sm_100

	.elftype	@"ET_EXEC"


//--------------------- .note.nv.tkinfo           --------------------------
	.section	.note.nv.tkinfo,"",@"SHT_NOTE"
	.sectionflags	@"SHF_NOTE_NV_TKINFO"
	.tkinfo
        /*0018*/ 	.word	0x00000002
        /*0030*/ 	.string	""
        /*0030*/ 	.string	"ptxas"
        /*0030*/ 	.string	"Cuda compilation tools, release 13.0, V13.0.88"
        /*0030*/ 	.string	"Build cuda_13.0.r13.0/compiler.36424714_0"
        /*0030*/ 	.string	"-arch sm_100 -m 64 "



//--------------------- .note.nv.cuinfo           --------------------------
	.section	.note.nv.cuinfo,"",@"SHT_NOTE"
	.sectionflags	@"SHF_NOTE_NV_CUINFO"
        /*0018*/ 	.short	0x0002
        /*001a*/ 	.short	0x0064
        /*001c*/ 	.short	0x0082
	.zero		2


//--------------------- .nv.info                  --------------------------
	.section	.nv.info,"",@"SHT_CUDA_INFO"
	.align	4


	//----- nvinfo : EIATTR_REGCOUNT
	.align		4
        /*0000*/ 	.byte	0x04, 0x2f
        /*0002*/ 	.short	(.L_8 - .L_7)
	.align		4
.L_7:
        /*0004*/ 	.word	index@(_Z11ff_single2DP7double2S0_S0_PdPKdS3_S3_S3_)
        /*0008*/ 	.word	0x00000020


	//----- nvinfo : EIATTR_FRAME_SIZE
	.align		4
.L_8:
        /*000c*/ 	.byte	0x04, 0x11
        /*000e*/ 	.short	(.L_10 - .L_9)
	.align		4
.L_9:
        /*0010*/ 	.word	index@($__internal_0_$__cuda_sm20_div_rn_f64_full)
        /*0014*/ 	.word	0x00000000


	//----- nvinfo : EIATTR_FRAME_SIZE
	.align		4
.L_10:
        /*0018*/ 	.byte	0x04, 0x11
        /*001a*/ 	.short	(.L_12 - .L_11)
	.align		4
.L_11:
        /*001c*/ 	.word	index@(_Z11ff_single2DP7double2S0_S0_PdPKdS3_S3_S3_)
        /*0020*/ 	.word	0x00000000


	//----- nvinfo : EIATTR_MIN_STACK_SIZE
	.align		4
.L_12:
        /*0024*/ 	.byte	0x04, 0x12
        /*0026*/ 	.short	(.L_14 - .L_13)
	.align		4
.L_13:
        /*0028*/ 	.word	index@(_Z11ff_single2DP7double2S0_S0_PdPKdS3_S3_S3_)
        /*002c*/ 	.word	0x00000000
.L_14:


//--------------------- .nv.compat                --------------------------
	.section	.nv.compat,"",@"SHT_CUDA_COMPAT_INFO"
	.align	4
        /*0000*/ 	.byte	0x02, 0x09, 0x00, 0x00, 0x02, 0x02, 0x01, 0x00, 0x02, 0x05, 0x05, 0x00, 0x03, 0x07, 0x01, 0x01
        /*0010*/ 	.byte	0x02, 0x03, 0x00, 0x00, 0x02, 0x06, 0x01, 0x00, 0x04, 0x0b, 0x08, 0x00, 0x01, 0x00, 0x00, 0x00
        /*0020*/ 	.byte	0x00, 0x00, 0x00, 0x00


//--------------------- .nv.info._Z11ff_single2DP7double2S0_S0_PdPKdS3_S3_S3_ --------------------------
	.section	.nv.info._Z11ff_single2DP7double2S0_S0_PdPKdS3_S3_S3_,"",@"SHT_CUDA_INFO"
	.sectionflags	@""
	.align	4


	//----- nvinfo : EIATTR_CUDA_API_VERSION
	.align		4
        /*0000*/ 	.byte	0x04, 0x37
        /*0002*/ 	.short	(.L_16 - .L_15)
.L_15:
        /*0004*/ 	.word	0x00000082


	//----- nvinfo : EIATTR_KPARAM_INFO
	.align		4
.L_16:
        /*0008*/ 	.byte	0x04, 0x17
        /*000a*/ 	.short	(.L_18 - .L_17)
.L_17:
        /*000c*/ 	.word	0x00000000
        /*0010*/ 	.short	0x0007
        /*0012*/ 	.short	0x0038
        /*0014*/ 	.byte	0x00, 0xf5, 0x21, 0x00


	//----- nvinfo : EIATTR_KPARAM_INFO
	.align		4
.L_18:
        /*0018*/ 	.byte	0x04, 0x17
        /*001a*/ 	.short	(.L_20 - .L_19)
.L_19:
        /*001c*/ 	.word	0x00000000
        /*0020*/ 	.short	0x0006
        /*0022*/ 	.short	0x0030
        /*0024*/ 	.byte	0x00, 0xf5, 0x21, 0x00


	//----- nvinfo : EIATTR_KPARAM_INFO
	.align		4
.L_20:
        /*0028*/ 	.byte	0x04, 0x17
        /*002a*/ 	.short	(.L_22 - .L_21)
.L_21:
        /*002c*/ 	.word	0x00000000
        /*0030*/ 	.short	0x0005
        /*0032*/ 	.short	0x0028
        /*0034*/ 	.byte	0x00, 0xf5, 0x21, 0x00


	//----- nvinfo : EIATTR_KPARAM_INFO
	.align		4
.L_22:
        /*0038*/ 	.byte	0x04, 0x17
        /*003a*/ 	.short	(.L_24 - .L_23)
.L_23:
        /*003c*/ 	.word	0x00000000
        /*0040*/ 	.short	0x0004
        /*0042*/ 	.short	0x0020
        /*0044*/ 	.byte	0x00, 0xf5, 0x21, 0x00


	//----- nvinfo : EIATTR_KPARAM_INFO
	.align		4
.L_24:
        /*0048*/ 	.byte	0x04, 0x17
        /*004a*/ 	.short	(.L_26 - .L_25)
.L_25:
        /*004c*/ 	.word	0x00000000
        /*0050*/ 	.short	0x0003
        /*0052*/ 	.short	0x0018
        /*0054*/ 	.byte	0x00, 0xf5, 0x21, 0x00


	//----- nvinfo : EIATTR_KPARAM_INFO
	.align		4
.L_26:
        /*0058*/ 	.byte	0x04, 0x17
        /*005a*/ 	.short	(.L_28 - .L_27)
.L_27:
        /*005c*/ 	.word	0x00000000
        /*0060*/ 	.short	0x0002
        /*0062*/ 	.short	0x0010
        /*0064*/ 	.byte	0x00, 0xf5, 0x21, 0x00


	//----- nvinfo : EIATTR_KPARAM_INFO
	.align		4
.L_28:
        /*0068*/ 	.byte	0x04, 0x17
        /*006a*/ 	.short	(.L_30 - .L_29)
.L_29:
        /*006c*/ 	.word	0x00000000
        /*0070*/ 	.short	0x0001
        /*0072*/ 	.short	0x0008
        /*0074*/ 	.byte	0x00, 0xf5, 0x21, 0x00


	//----- nvinfo : EIATTR_KPARAM_INFO
	.align		4
.L_30:
        /*0078*/ 	.byte	0x04, 0x17
        /*007a*/ 	.short	(.L_32 - .L_31)
.L_31:
        /*007c*/ 	.word	0x00000000
        /*0080*/ 	.short	0x0000
        /*0082*/ 	.short	0x0000
        /*0084*/ 	.byte	0x00, 0xf5, 0x21, 0x00


	//----- nvinfo : EIATTR_SPARSE_MMA_MASK
	.align		4
.L_32:
        /*0088*/ 	.byte	0x03, 0x50
        /*008a*/ 	.short	0x0000


	//----- nvinfo : EIATTR_MAXREG_COUNT
	.align		4
        /*008c*/ 	.byte	0x03, 0x1b
        /*008e*/ 	.short	0x00ff


	//----- nvinfo : EIATTR_MERCURY_ISA_VERSION
	.align		4
        /*0090*/ 	.byte	0x03, 0x5f
        /*0092*/ 	.short	0x0101


	//----- nvinfo : EIATTR_VRC_CTA_INIT_COUNT
	.align		4
        /*0094*/ 	.byte	0x02, 0x4a
	.zero		1
	.zero		1


	//----- nvinfo : EIATTR_EXIT_INSTR_OFFSETS
	.align		4
        /*0098*/ 	.byte	0x04, 0x1c
        /*009a*/ 	.short	(.L_34 - .L_33)


	//   ....[0]....
.L_33:
        /*009c*/ 	.word	0x00000090


	//   ....[1]....
        /*00a0*/ 	.word	0x00000eb0


	//   ....[2]....
        /*00a4*/ 	.word	0x00001c80


	//   ....[3]....
        /*00a8*/ 	.word	0x00001fc0


	//----- nvinfo : EIATTR_CRS_STACK_SIZE
	.align		4
.L_34:
        /*00ac*/ 	.byte	0x04, 0x1e
        /*00ae*/ 	.short	(.L_36 - .L_35)
.L_35:
        /*00b0*/ 	.word	0x00000000


	//----- nvinfo : EIATTR_CBANK_PARAM_SIZE
	.align		4
.L_36:
        /*00b4*/ 	.byte	0x03, 0x19
        /*00b6*/ 	.short	0x0040


	//----- nvinfo : EIATTR_PARAM_CBANK
	.align		4
        /*00b8*/ 	.byte	0x04, 0x0a
        /*00ba*/ 	.short	(.L_38 - .L_37)
	.align		4
.L_37:
        /*00bc*/ 	.word	index@(.nv.constant0._Z11ff_single2DP7double2S0_S0_PdPKdS3_S3_S3_)
        /*00c0*/ 	.short	0x0380
        /*00c2*/ 	.short	0x0040


	//----- nvinfo : EIATTR_SW_WAR
	.align		4
.L_38:
        /*00c4*/ 	.byte	0x04, 0x36
        /*00c6*/ 	.short	(.L_40 - .L_39)
.L_39:
        /*00c8*/ 	.word	0x00000008
.L_40:


//--------------------- .nv.callgraph             --------------------------
	.section	.nv.callgraph,"",@"SHT_CUDA_CALLGRAPH"
	.align	4
	.sectionentsize	8
	.align		4
        /*0000*/ 	.word	0x00000000
	.align		4
        /*0004*/ 	.word	0xffffffff
	.align		4
        /*0008*/ 	.word	0x00000000
	.align		4
        /*000c*/ 	.word	0xfffffffe
	.align		4
        /*0010*/ 	.word	0x00000000
	.align		4
        /*0014*/ 	.word	0xfffffffd
	.align		4
        /*0018*/ 	.word	0x00000000
	.align		4
        /*001c*/ 	.word	0xfffffffc


//--------------------- .nv.constant3             --------------------------
	.section	.nv.constant3,"a",@progbits
	.align	8
.nv.constant3:
	.type		box_min,@object
	.size		box_min,(box_max - box_min)
box_min:
	.zero		16
	.type		box_max,@object
	.size		box_max,(sigt - box_max)
box_max:
	.zero		16
	.type		sigt,@object
	.size		sigt,(vSize - sigt)
sigt:
	.zero		8
	.type		vSize,@object
	.size		vSize,(lSize - vSize)
vSize:
	.zero		4
	.type		lSize,@object
	.size		lSize,(wSize - lSize)
lSize:
	.zero		4
	.type		wSize,@object
	.size		wSize,(.L_5 - wSize)
wSize:
	.zero		4
.L_5:
	.zero		4
	.type		fastConstCopy,@object
	.size		fastConstCopy,(.L_6 - fastConstCopy)
fastConstCopy:
	.zero		32
.L_6:


//--------------------- .text._Z11ff_single2DP7double2S0_S0_PdPKdS3_S3_S3_ --------------------------
	.section	.text._Z11ff_single2DP7double2S0_S0_PdPKdS3_S3_S3_,"ax",@progbits
	.align	128
        .global         _Z11ff_single2DP7double2S0_S0_PdPKdS3_S3_S3_
        .type           _Z11ff_single2DP7double2S0_S0_PdPKdS3_S3_S3_,@function
        .size           _Z11ff_single2DP7double2S0_S0_PdPKdS3_S3_S3_,(.L_x_15 - _Z11ff_single2DP7double2S0_S0_PdPKdS3_S3_S3_)
        .other          _Z11ff_single2DP7double2S0_S0_PdPKdS3_S3_S3_,@"STO_CUDA_ENTRY STV_DEFAULT"
_Z11ff_single2DP7double2S0_S0_PdPKdS3_S3_S3_:
.text._Z11ff_single2DP7double2S0_S0_PdPKdS3_S3_S3_:
[----:B------:R-:W-:Y:S01]  /*0000*/  LDC R1, c[0x0][0x37c] ;  /* 0x0000df00ff017b82 */ /* 0x000fe20000000800 */
[----:B------:R-:W0:Y:S07]  /*0010*/  S2R R3, SR_TID.X ;  /* 0x0000000000037919 */ /* 0x000e2e0000002100 */
[----:B------:R-:W0:Y:S01]  /*0020*/  S2UR UR4, SR_CTAID.X ;  /* 0x00000000000479c3 */ /* 0x000e220000002500 */
[----:B------:R-:W1:Y:S07]  /*0030*/  LDCU UR5, c[0x3][0x30] ;  /* 0x00c00600ff0577ac */ /* 0x000e6e0008000800 */
[----:B------:R-:W0:Y:S08]  /*0040*/  LDC R8, c[0x0][0x360] ;  /* 0x0000d800ff087b82 */ /* 0x000e300000000800 */
[----:B------:R-:W1:Y:S01]  /*0050*/  LDC R6, c[0x3][0x28] ;  /* 0x00c00a00ff067b82 */ /* 0x000e620000000800 */
[----:B0-----:R-:W-:-:S02]  /*0060*/  IMAD R8, R8, UR4, R3 ;  /* 0x0000000408087c24 */ /* 0x001fc4000f8e0203 */
[----:B-1----:R-:W-:-:S05]  /*0070*/  IMAD R3, R6, UR5, RZ ;  /* 0x0000000506037c24 */ /* 0x002fca000f8e02ff */
[----:B------:R-:W-:-:S13]  /*0080*/  ISETP.GE.AND P0, PT, R8, R3, PT ;  /* 0x000000030800720c */ /* 0x000fda0003f06270 */
[----:B------:R-:W-:Y:S05]  /*0090*/  @P0 EXIT ;  /* 0x000000000000094d */ /* 0x000fea0003800000 */
[----:B------:R-:W-:Y:S01]  /*00a0*/  IABS R5, R6 ;  /* 0x0000000600057213 */ /* 0x000fe20000000000 */
[----:B------:R-:W0:Y:S01]  /*00b0*/  LDCU.64 UR10, c[0x0][0x358] ;  /* 0x00006b00ff0a77ac */ /* 0x000e220008000a00 */
[----:B------:R-:W-:Y:S01]  /*00c0*/  IABS R16, R8 ;  /* 0x0000000800107213 */ /* 0x000fe20000000000 */
[----:B------:R-:W1:Y:S01]  /*00d0*/  LDC.64 R10, c[0x0][0x3b8] ;  /* 0x0000ee00ff0a7b82 */ /* 0x000e620000000a00 */
[----:B------:R-:W2:Y:S01]  /*00e0*/  I2F.RP R0, R5 ;  /* 0x0000000500007306 */ /* 0x000ea20000209400 */
[----:B------:R-:W-:Y:S01]  /*00f0*/  ISETP.GE.AND P2, PT, R8, RZ, PT ;  /* 0x000000ff0800720c */ /* 0x000fe20003f46270 */
[----:B------:R-:W3:Y:S05]  /*0100*/  LDCU.64 UR4, c[0x3][URZ] ;  /* 0x00c00000ff0477ac */ /* 0x000eea0008000a00 */
[----:B------:R-:W3:Y:S01]  /*0110*/  LDC.64 R18, c[0x3][0x38] ;  /* 0x00c00e00ff127b82 */ /* 0x000ee20000000a00 */
[----:B--2---:R-:W2:Y:S02]  /*0120*/  MUFU.RCP R0, R0 ;  /* 0x0000000000007308 */ /* 0x004ea40000001000 */
[----:B--2---:R-:W-:-:S06]  /*0130*/  VIADD R2, R0, 0xffffffe ;  /* 0x0ffffffe00027836 */ /* 0x004fcc0000000000 */
[----:B------:R2:W4:Y:S02]  /*0140*/  F2I.FTZ.U32.TRUNC.NTZ R3, R2 ;  /* 0x0000000200037305 */ /* 0x000524000021f000 */
[----:B--2---:R-:W-:Y:S02]  /*0150*/  IMAD.MOV.U32 R2, RZ, RZ, RZ ;  /* 0x000000ffff027224 */ /* 0x004fe400078e00ff */
[----:B----4-:R-:W-:-:S04]  /*0160*/  IMAD.MOV R4, RZ, RZ, -R3 ;  /* 0x000000ffff047224 */ /* 0x010fc800078e0a03 */
[----:B------:R-:W-:-:S04]  /*0170*/  IMAD R7, R4, R5, RZ ;  /* 0x0000000504077224 */ /* 0x000fc800078e02ff */
[----:B------:R-:W-:-:S06]  /*0180*/  IMAD.HI.U32 R3, R3, R7, R2 ;  /* 0x0000000703037227 */ /* 0x000fcc00078e0002 */
[----:B------:R-:W-:-:S04]  /*0190*/  IMAD.HI.U32 R3, R3, R16, RZ ;  /* 0x0000001003037227 */ /* 0x000fc800078e00ff */
[----:B------:R-:W-:-:S04]  /*01a0*/  IMAD.MOV R3, RZ, RZ, -R3 ;  /* 0x000000ffff037224 */ /* 0x000fc800078e0a03 */
[C---:B------:R-:W-:Y:S02]  /*01b0*/  IMAD R16, R5.reuse, R3, R16 ;  /* 0x0000000305107224 */ /* 0x040fe400078e0210 */
[----:B------:R-:W2:Y:S03]  /*01c0*/  LDC.64 R2, c[0x0][0x3b0] ;  /* 0x0000ec00ff027b82 */ /* 0x000ea60000000a00 */
[----:B------:R-:W-:-:S13]  /*01d0*/  ISETP.GT.U32.AND P0, PT, R5, R16, PT ;  /* 0x000000100500720c */ /* 0x000fda0003f04070 */
[----:B------:R-:W-:Y:S01]  /*01e0*/  @!P0 IMAD.IADD R16, R16, 0x1, -R5 ;  /* 0x0000000110108824 */ /* 0x000fe200078e0a05 */
[----:B------:R-:W-:-:S04]  /*01f0*/  ISETP.NE.AND P0, PT, R6, RZ, PT ;  /* 0x000000ff0600720c */ /* 0x000fc80003f05270 */
[----:B------:R-:W-:-:S13]  /*0200*/  ISETP.GT.U32.AND P1, PT, R5, R16, PT ;  /* 0x000000100500720c */ /* 0x000fda0003f24070 */
[----:B------:R-:W-:Y:S02]  /*0210*/  @!P1 IMAD.IADD R16, R16, 0x1, -R5 ;  /* 0x0000000110109824 */ /* 0x000fe400078e0a05 */
[----:B------:R-:W4:Y:S02]  /*0220*/  LDC.64 R4, c[0x0][0x3a0] ;  /* 0x0000e800ff047b82 */ /* 0x000f240000000a00 */
[----:B------:R-:W-:Y:S01]  /*0230*/  @!P2 IMAD.MOV R16, RZ, RZ, -R16 ;  /* 0x000000ffff10a224 */ /* 0x000fe200078e0a10 */
[----:B------:R-:W-:-:S05]  /*0240*/  @!P0 LOP3.LUT R16, RZ, R6, RZ, 0x33, !PT ;  /* 0x00000006ff108212 */ /* 0x000fca00078e33ff */
[C---:B--2---:R-:W-:Y:S01]  /*0250*/  IMAD.WIDE R2, R16.reuse, 0x8, R2 ;  /* 0x0000000810027825 */ /* 0x044fe200078e0202 */
[----:B------:R-:W2:Y:S05]  /*0260*/  LDC.64 R6, c[0x0][0x3a8] ;  /* 0x0000ea00ff067b82 */ /* 0x000eaa0000000a00 */
[----:B0-----:R-:W3:Y:S01]  /*0270*/  LDG.E.64 R2, desc[UR10][R2.64] ;  /* 0x0000000a02027981 */ /* 0x001ee2000c1e1b00 */
[----:B-1----:R-:W-:-:S06]  /*0280*/  IMAD.WIDE R10, R16, 0x8, R10 ;  /* 0x00000008100a7825 */ /* 0x002fcc00078e020a */
[----:B------:R-:W5:Y:S01]  /*0290*/  LDG.E.64 R10, desc[UR10][R10.64] ;  /* 0x0000000a0a0a7981 */ /* 0x000f62000c1e1b00 */
[----:B----4-:R-:W-:-:S06]  /*02a0*/  IMAD.WIDE R4, R16, 0x8, R4 ;  /* 0x0000000810047825 */ /* 0x010fcc00078e0204 */
[----:B------:R-:W5:Y:S01]  /*02b0*/  LDG.E.64 R4, desc[UR10][R4.64] ;  /* 0x0000000a04047981 */ /* 0x000f62000c1e1b00 */
[----:B--2---:R-:W-:-:S06]  /*02c0*/  IMAD.WIDE R6, R16, 0x8, R6 ;  /* 0x0000000810067825 */ /* 0x004fcc00078e0206 */
[----:B------:R-:W5:Y:S01]  /*02d0*/  LDG.E.64 R6, desc[UR10][R6.64] ;  /* 0x0000000a06067981 */ /* 0x000f62000c1e1b00 */
[----:B------:R-:W-:Y:S01]  /*02e0*/  IMAD.MOV.U32 R20, RZ, RZ, 0x1 ;  /* 0x00000001ff147424 */ /* 0x000fe200078e00ff */
[----:B------:R-:W-:Y:S01]  /*02f0*/  BSSY.RECONVERGENT B0, `(.L_x_0) ;  /* 0x000001c000007945 */ /* 0x000fe20003800200 */
[----:B---3--:R-:W-:-:S06]  /*0300*/  DADD R12, -RZ, |R2| ;  /* 0x00000000ff0c7229 */ /* 0x008fcc0000000502 */
[----:B------:R-:W0:Y:S01]  /*0310*/  MUFU.RCP64H R21, R13 ;  /* 0x0000000d00157308 */ /* 0x000e220000001800 */
[----:B------:R-:W-:-:S06]  /*0320*/  DSETP.GTU.AND P0, PT, R2, RZ, PT ;  /* 0x000000ff0200722a */ /* 0x000fcc0003f0c000 */
[----:B------:R-:W-:Y:S02]  /*0330*/  FSEL R14, R18, UR4, P0 ;  /* 0x00000004120e7c08 */ /* 0x000fe40008000000 */
[----:B------:R-:W-:-:S06]  /*0340*/  FSEL R15, R19, UR5, P0 ;  /* 0x00000005130f7c08 */ /* 0x000fcc0008000000 */
[----:B------:R-:W1:Y:S01]  /*0350*/  @P0 LDC R18, c[0x3][0x10] ;  /* 0x00c00400ff120b82 */ /* 0x000e620000000800 */
[----:B0-----:R-:W-:-:S07]  /*0360*/  DFMA R22, -|R2|, R20, 1 ;  /* 0x3ff000000216742b */ /* 0x001fce0000000314 */
[----:B------:R-:W1:Y:S01]  /*0370*/  @P0 LDC R19, c[0x3][0x14] ;  /* 0x00c00500ff130b82 */ /* 0x000e620000000800 */
[----:B------:R-:W-:-:S08]  /*0380*/  DFMA R22, R22, R22, R22 ;  /* 0x000000161616722b */ /* 0x000fd00000000016 */
[----:B------:R-:W-:-:S08]  /*0390*/  DFMA R22, R20, R22, R20 ;  /* 0x000000161416722b */ /* 0x000fd00000000014 */
[----:B------:R-:W-:Y:S02]  /*03a0*/  DFMA R20, -|R2|, R22, 1 ;  /* 0x3ff000000214742b */ /* 0x000fe40000000316 */
[----:B-1----:R-:W-:-:S06]  /*03b0*/  DADD R18, R18, -R14 ;  /* 0x0000000012127229 */ /* 0x002fcc000000080e */
[----:B------:R-:W-:-:S08]  /*03c0*/  DFMA R20, R22, R20, R22 ;  /* 0x000000141614722b */ /* 0x000fd00000000016 */
[----:B------:R-:W-:-:S08]  /*03d0*/  DMUL R14, R18, R20 ;  /* 0x00000014120e7228 */ /* 0x000fd00000000000 */
[----:B------:R-:W-:-:S08]  /*03e0*/  DFMA R2, -|R2|, R14, R18 ;  /* 0x0000000e0202722b */ /* 0x000fd00000000312 */
[----:B------:R-:W-:Y:S01]  /*03f0*/  DFMA R2, R20, R2, R14 ;  /* 0x000000021402722b */ /* 0x000fe2000000000e */
[----:B------:R-:W-:-:S09]  /*0400*/  FSETP.GEU.AND P1, PT, |R19|, 6.5827683646048100446e-37, PT ;  /* 0x036000001300780b */ /* 0x000fd20003f2e200 */
[----:B------:R-:W-:-:S05]  /*0410*/  FFMA R0, RZ, R13, R3 ;  /* 0x0000000dff007223 */ /* 0x000fca0000000003 */
[----:B------:R-:W-:Y:S02]  /*0420*/  FSETP.GT.AND P0, PT, |R0|, 1.469367938527859385e-39, PT ;  /* 0x001000000000780b */ /* 0x000fe40003f04200 */
[----:B------:R-:W-:-:S11]  /*0430*/  SHF.R.S32.HI R0, RZ, 0x1f, R16 ;  /* 0x0000001fff007819 */ /* 0x000fd60000011410 */
[----:B------:R-:W-:Y:S05]  /*0440*/  @P0 BRA P1, `(.L_x_1) ;  /* 0x0000000000180947 */ /* 0x000fea0000800000 */
[----:B------:R-:W-:Y:S01]  /*0450*/  IMAD.MOV.U32 R14, RZ, RZ, R12 ;  /* 0x000000ffff0e7224 */ /* 0x000fe200078e000c */
[----:B------:R-:W-:Y:S01]  /*0460*/  MOV R28, 0x490 ;  /* 0x00000490001c7802 */ /* 0x000fe20000000f00 */
[----:B------:R-:W-:-:S07]  /*0470*/  IMAD.MOV.U32 R15, RZ, RZ, R13 ;  /* 0x000000ffff0f7224 */ /* 0x000fce00078e000d */
[----:B-----5:R-:W-:Y:S05]  /*0480*/  CALL.REL.NOINC `($__internal_0_$__cuda_sm20_div_rn_f64_full) ;  /* 0x0000001800d07944 */ /* 0x020fea0003c00000 */
[----:B------:R-:W-:Y:S02]  /*0490*/  IMAD.MOV.U32 R2, RZ, RZ, R22 ;  /* 0x000000ffff027224 */ /* 0x000fe400078e0016 */
[----:B------:R-:W-:-:S07]  /*04a0*/  IMAD.MOV.U32 R3, RZ, RZ, R23 ;  /* 0x000000ffff037224 */ /* 0x000fce00078e0017 */
.L_x_1:
[----:B------:R-:W-:Y:S05]  /*04b0*/  BSYNC.RECONVERGENT B0 ;  /* 0x0000000000007941 */ /* 0x000fea0003800200 */
.L_x_0:
[----:B-----5:R-:W-:Y:S01]  /*04c0*/  DADD R12, -RZ, |R10| ;  /* 0x00000000ff0c7229 */ /* 0x020fe2000000050a */
[----:B------:R-:W0:Y:S01]  /*04d0*/  LDC.64 R18, c[0x3][0x40] ;  /* 0x00c01000ff127b82 */ /* 0x000e220000000a00 */
[----:B------:R-:W0:Y:S01]  /*04e0*/  LDCU.64 UR4, c[0x3][0x8] ;  /* 0x00c00100ff0477ac */ /* 0x000e220008000a00 */
[C---:B------:R-:W-:Y:S01]  /*04f0*/  DSETP.GTU.AND P0, PT, R10.reuse, RZ, PT ;  /* 0x000000ff0a00722a */ /* 0x040fe20003f0c000 */
[----:B------:R-:W-:Y:S01]  /*0500*/  IMAD.MOV.U32 R20, RZ, RZ, 0x1 ;  /* 0x00000001ff147424 */ /* 0x000fe200078e00ff */
[----:B------:R-:W-:Y:S01]  /*0510*/  BSSY.RECONVERGENT B0, `(.L_x_2) ;  /* 0x000001b000007945 */ /* 0x000fe20003800200 */
[----:B------:R-:W1:Y:S04]  /*0520*/  MUFU.RCP64H R21, R13 ;  /* 0x0000000d00157308 */ /* 0x000e680000001800 */
[----:B-1----:R-:W-:Y:S01]  /*0530*/  DFMA R22, -|R10|, R20, 1 ;  /* 0x3ff000000a16742b */ /* 0x002fe20000000314 */
[----:B0-----:R-:W-:-:S02]  /*0540*/  FSEL R14, R18, UR4, P0 ;  /* 0x00000004120e7c08 */ /* 0x001fc40008000000 */
[----:B------:R-:W-:-:S04]  /*0550*/  FSEL R15, R19, UR5, P0 ;  /* 0x00000005130f7c08 */ /* 0x000fc80008000000 */
[----:B------:R-:W0:Y:S01]  /*0560*/  @P0 LDC R18, c[0x3][0x18] ;  /* 0x00c00600ff120b82 */ /* 0x000e220000000800 */
[----:B------:R-:W-:-:S07]  /*0570*/  DFMA R22, R22, R22, R22 ;  /* 0x000000161616722b */ /* 0x000fce0000000016 */
[----:B------:R-:W0:Y:S01]  /*0580*/  @P0 LDC R19, c[0x3][0x1c] ;  /* 0x00c00700ff130b82 */ /* 0x000e220000000800 */
[----:B------:R-:W-:-:S08]  /*0590*/  DFMA R22, R20, R22, R20 ;  /* 0x000000161416722b */ /* 0x000fd00000000014 */
[----:B------:R-:W-:-:S08]  /*05a0*/  DFMA R20, -|R10|, R22, 1 ;  /* 0x3ff000000a14742b */ /* 0x000fd00000000316 */
[----:B------:R-:W-:Y:S02]  /*05b0*/  DFMA R20, R22, R20, R22 ;  /* 0x000000141614722b */ /* 0x000fe40000000016 */
[----:B0-----:R-:W-:-:S08]  /*05c0*/  DADD R14, R18, -R14 ;  /* 0x00000000120e7229 */ /* 0x001fd0000000080e */
[----:B------:R-:W-:Y:S02]  /*05d0*/  DMUL R18, R14, R20 ;  /* 0x000000140e127228 */ /* 0x000fe40000000000 */
[----:B------:R-:W-:-:S06]  /*05e0*/  FSETP.GEU.AND P1, PT, |R15|, 6.5827683646048100446e-37, PT ;  /* 0x036000000f00780b */ /* 0x000fcc0003f2e200 */
[----:B------:R-:W-:-:S08]  /*05f0*/  DFMA R10, -|R10|, R18, R14 ;  /* 0x000000120a0a722b */ /* 0x000fd0000000030e */
[----:B------:R-:W-:-:S10]  /*0600*/  DFMA R10, R20, R10, R18 ;  /* 0x0000000a140a722b */ /* 0x000fd40000000012 */
[----:B------:R-:W-:-:S05]  /*0610*/  FFMA R9, RZ, R13, R11 ;  /* 0x0000000dff097223 */ /* 0x000fca000000000b */
[----:B------:R-:W-:-:S13]  /*0620*/  FSETP.GT.AND P0, PT, |R9|, 1.469367938527859385e-39, PT ;  /* 0x001000000900780b */ /* 0x000fda0003f04200 */
[----:B------:R-:W-:Y:S05]  /*0630*/  @P0 BRA P1, `(.L_x_3) ;  /* 0x0000000000200947 */ /* 0x000fea0000800000 */
[----:B------:R-:W-:Y:S01]  /*0640*/  IMAD.MOV.U32 R18, RZ, RZ, R14 ;  /* 0x000000ffff127224 */ /* 0x000fe200078e000e */
[----:B------:R-:W-:Y:S01]  /*0650*/  MOV R28, 0x6a0 ;  /* 0x000006a0001c7802 */ /* 0x000fe20000000f00 */
[----:B------:R-:W-:Y:S02]  /*0660*/  IMAD.MOV.U32 R19, RZ, RZ, R15 ;  /* 0x000000ffff137224 */ /* 0x000fe400078e000f */
[----:B------:R-:W-:Y:S02]  /*0670*/  IMAD.MOV.U32 R14, RZ, RZ, R12 ;  /* 0x000000ffff0e7224 */ /* 0x000fe400078e000c */
[----:B------:R-:W-:-:S07]  /*0680*/  IMAD.MOV.U32 R15, RZ, RZ, R13 ;  /* 0x000000ffff0f7224 */ /* 0x000fce00078e000d */
[----:B------:R-:W-:Y:S05]  /*0690*/  CALL.REL.NOINC `($__internal_0_$__cuda_sm20_div_rn_f64_full) ;  /* 0x00000018004c7944 */ /* 0x000fea0003c00000 */
[----:B------:R-:W-:Y:S02]  /*06a0*/  IMAD.MOV.U32 R10, RZ, RZ, R22 ;  /* 0x000000ffff0a7224 */ /* 0x000fe400078e0016 */
[----:B------:R-:W-:-:S07]  /*06b0*/  IMAD.MOV.U32 R11, RZ, RZ, R23 ;  /* 0x000000ffff0b7224 */ /* 0x000fce00078e0017 */
.L_x_3:
[----:B------:R-:W-:Y:S05]  /*06c0*/  BSYNC.RECONVERGENT B0 ;  /* 0x0000000000007941 */ /* 0x000fea0003800200 */
.L_x_2:
[----:B------:R-:W-:Y:S01]  /*06d0*/  DSETP.MIN.AND P0, P1, R10, R2, PT ;  /* 0x000000020a00722a */ /* 0x000fe20003900000 */
[----:B------:R-:W0:Y:S01]  /*06e0*/  LDCU.64 UR4, c[0x3][0x20] ;  /* 0x00c00400ff0477ac */ /* 0x000e220008000a00 */
[----:B------:R-:W-:Y:S01]  /*06f0*/  IMAD.MOV.U32 R9, RZ, RZ, R11 ;  /* 0x000000ffff097224 */ /* 0x000fe200078e000b */
[----:B------:R-:W-:Y:S01]  /*0700*/  BSSY.RECONVERGENT B0, `(.L_x_4) ;  /* 0x000004e000007945 */ /* 0x000fe20003800200 */
[----:B------:R-:W-:Y:S01]  /*0710*/  IMAD.MOV.U32 R12, RZ, RZ, R3 ;  /* 0x000000ffff0c7224 */ /* 0x000fe200078e0003 */
[----:B------:R-:W-:Y:S01]  /*0720*/  UMOV UR6, 0x7c89eb71 ;  /* 0x7c89eb7100067882 */ /* 0x000fe20000000000 */
[----:B------:R-:W-:Y:S01]  /*0730*/  SEL R2, R10, R2, P0 ;  /* 0x000000020a027207 */ /* 0x000fe20000000000 */
[----:B------:R-:W-:Y:S01]  /*0740*/  IMAD.MOV.U32 R10, RZ, RZ, 0x652b82fe ;  /* 0x652b82feff0a7424 */ /* 0x000fe200078e00ff */
[----:B------:R-:W-:Y:S01]  /*0750*/  UMOV UR7, 0x3efa0199 ;  /* 0x3efa019900077882 */ /* 0x000fe20000000000 */
[----:B------:R-:W-:Y:S01]  /*0760*/  FSEL R9, R9, R12, P0 ;  /* 0x0000000c09097208 */ /* 0x000fe20000000000 */
[----:B------:R-:W-:Y:S01]  /*0770*/  IMAD.MOV.U32 R11, RZ, RZ, 0x3ff71547 ;  /* 0x3ff71547ff0b7424 */ /* 0x000fe200078e00ff */
[----:B------:R-:W-:Y:S01]  /*0780*/  UMOV UR8, 0x14761f65 ;  /* 0x14761f6500087882 */ /* 0x000fe20000000000 */
[----:B------:R-:W-:-:S02]  /*0790*/  UMOV UR9, 0x3f2a01a0 ;  /* 0x3f2a01a000097882 */ /* 0x000fc40000000000 */
[----:B------:R-:W-:-:S05]  /*07a0*/  @P1 LOP3.LUT R9, R12, 0x80000, RZ, 0xfc, !PT ;  /* 0x000800000c091812 */ /* 0x000fca00078efcff */
[----:B------:R-:W-:-:S06]  /*07b0*/  IMAD.MOV.U32 R3, RZ, RZ, R9 ;  /* 0x000000ffff037224 */ /* 0x000fcc00078e0009 */
[----:B0-----:R-:W-:Y:S01]  /*07c0*/  DMUL R2, R2, -UR4 ;  /* 0x8000000402027c28 */ /* 0x001fe20008000000 */
[----:B------:R-:W-:Y:S01]  /*07d0*/  UMOV UR4, 0xfefa39ef ;  /* 0xfefa39ef00047882 */ /* 0x000fe20000000000 */
[----:B------:R-:W-:-:S06]  /*07e0*/  UMOV UR5, 0x3fe62e42 ;  /* 0x3fe62e4200057882 */ /* 0x000fcc0000000000 */
[----:B------:R-:W-:-:S08]  /*07f0*/  DFMA R10, R2, R10, 6.75539944105574400000e+15 ;  /* 0x43380000020a742b */ /* 0x000fd0000000000a */
[----:B------:R-:W-:-:S08]  /*0800*/  DADD R18, R10, -6.75539944105574400000e+15 ;  /* 0xc33800000a127429 */ /* 0x000fd00000000000 */
[----:B------:R-:W-:Y:S01]  /*0810*/  DFMA R12, R18, -UR4, R2 ;  /* 0x80000004120c7c2b */ /* 0x000fe20008000002 */
[----:B------:R-:W-:Y:S01]  /*0820*/  UMOV UR4, 0x3b39803f ;  /* 0x3b39803f00047882 */ /* 0x000fe20000000000 */
[----:B------:R-:W-:-:S06]  /*0830*/  UMOV UR5, 0x3c7abc9e ;  /* 0x3c7abc9e00057882 */ /* 0x000fcc0000000000 */
[----:B------:R-:W-:Y:S01]  /*0840*/  DFMA R18, R18, -UR4, R12 ;  /* 0x8000000412127c2b */ /* 0x000fe2000800000c */
[----:B------:R-:W-:Y:S01]  /*0850*/  UMOV UR4, 0x69ce2bdf ;  /* 0x69ce2bdf00047882 */ /* 0x000fe20000000000 */
[----:B------:R-:W-:Y:S01]  /*0860*/  IMAD.MOV.U32 R12, RZ, RZ, -0x35dec16 ;  /* 0xfca213eaff0c7424 */ /* 0x000fe200078e00ff */
[----:B------:R-:W-:Y:S01]  /*0870*/  UMOV UR5, 0x3e5ade15 ;  /* 0x3e5ade1500057882 */ /* 0x000fe20000000000 */
[----:B------:R-:W-:-:S06]  /*0880*/  IMAD.MOV.U32 R13, RZ, RZ, 0x3e928af3 ;  /* 0x3e928af3ff0d7424 */ /* 0x000fcc00078e00ff */
[----:B------:R-:W-:Y:S01]  /*0890*/  DFMA R12, R18, UR4, R12 ;  /* 0x00000004120c7c2b */ /* 0x000fe2000800000c */
[----:B------:R-:W-:Y:S01]  /*08a0*/  UMOV UR4, 0x62401315 ;  /* 0x6240131500047882 */ /* 0x000fe20000000000 */
[----:B------:R-:W-:-:S06]  /*08b0*/  UMOV UR5, 0x3ec71dee ;  /* 0x3ec71dee00057882 */ /* 0x000fcc0000000000 */
[C---:B------:R-:W-:Y:S01]  /*08c0*/  DFMA R12, R18.reuse, R12, UR4 ;  /* 0x00000004120c7e2b */ /* 0x040fe2000800000c */
[----:B------:R-:W0:Y:S07]  /*08d0*/  LDCU.64 UR4, c[0x3][0x40] ;  /* 0x00c00800ff0477ac */ /* 0x000e2e0008000a00 */
[C---:B------:R-:W-:Y:S01]  /*08e0*/  DFMA R12, R18.reuse, R12, UR6 ;  /* 0x00000006120c7e2b */ /* 0x040fe2000800000c */
[----:B------:R-:W1:Y:S07]  /*08f0*/  LDCU.64 UR6, c[0x3][0x38] ;  /* 0x00c00700ff0677ac */ /* 0x000e6e0008000a00 */
[----:B------:R-:W-:-:S02]  /*0900*/  DFMA R12, R18, R12, UR8 ;  /* 0x00000008120c7e2b */ /* 0x000fc4000800000c */
[----:B0-----:R-:W-:Y:S01]  /*0910*/  DMUL R6, R6, UR4 ;  /* 0x0000000406067c28 */ /* 0x001fe20008000000 */
[----:B------:R-:W-:Y:S01]  /*0920*/  UMOV UR4, 0x1852b7af ;  /* 0x1852b7af00047882 */ /* 0x000fe20000000000 */
[----:B------:R-:W-:-:S04]  /*0930*/  UMOV UR5, 0x3f56c16c ;  /* 0x3f56c16c00057882 */ /* 0x000fc80000000000 */
[----:B------:R-:W-:Y:S01]  /*0940*/  DFMA R12, R18, R12, UR4 ;  /* 0x00000004120c7e2b */ /* 0x000fe2000800000c */
[----:B------:R-:W-:Y:S01]  /*0950*/  UMOV UR4, 0x11122322 ;  /* 0x1112232200047882 */ /* 0x000fe20000000000 */
[----:B------:R-:W-:Y:S01]  /*0960*/  UMOV UR5, 0x3f811111 ;  /* 0x3f81111100057882 */ /* 0x000fe20000000000 */
[----:B-1----:R-:W-:-:S05]  /*0970*/  DFMA R6, R4, UR6, R6 ;  /* 0x0000000604067c2b */ /* 0x002fca0008000006 */
[----:B------:R-:W-:Y:S01]  /*0980*/  DFMA R12, R18, R12, UR4 ;  /* 0x00000004120c7e2b */ /* 0x000fe2000800000c */
[----:B------:R-:W-:Y:S01]  /*0990*/  UMOV UR4, 0x555502a1 ;  /* 0x555502a100047882 */ /* 0x000fe20000000000 */
[----:B------:R-:W-:Y:S01]  /*09a0*/  UMOV UR5, 0x3fa55555 ;  /* 0x3fa5555500057882 */ /* 0x000fe20000000000 */
[----:B------:R-:W-:-:S05]  /*09b0*/  DMUL R6, R6, -2 ;  /* 0xc000000006067828 */ /* 0x000fca0000000000 */
[----:B------:R-:W-:Y:S01]  /*09c0*/  DFMA R12, R18, R12, UR4 ;  /* 0x00000004120c7e2b */ /* 0x000fe2000800000c */
[----:B------:R-:W-:Y:S01]  /*09d0*/  UMOV UR4, 0x55555511 ;  /* 0x5555551100047882 */ /* 0x000fe20000000000 */
[----:B------:R-:W-:Y:S01]  /*09e0*/  UMOV UR5, 0x3fc55555 ;  /* 0x3fc5555500057882 */ /* 0x000fe20000000000 */
[----:B------:R-:W-:Y:S02]  /*09f0*/  DMUL R14, RZ, R6 ;  /* 0x00000006ff0e7228 */ /* 0x000fe40000000000 */
[----:B------:R-:W-:-:S03]  /*0a00*/  IMAD.SHL.U32 R4, R7, 0x2, RZ ;  /* 0x0000000207047824 */ /* 0x000fc600078e00ff */
[----:B------:R-:W-:Y:S01]  /*0a10*/  DFMA R12, R18, R12, UR4 ;  /* 0x00000004120c7e2b */ /* 0x000fe2000800000c */
[----:B------:R-:W-:Y:S01]  /*0a20*/  UMOV UR4, 0xb ;  /* 0x0000000b00047882 */ /* 0x000fe20000000000 */
[----:B------:R-:W-:Y:S01]  /*0a30*/  ISETP.GT.U32.AND P0, PT, R4, -0x79800000, PT ;  /* 0x868000000400780c */ /* 0x000fe20003f04070 */
[----:B------:R-:W-:-:S03]  /*0a40*/  UMOV UR5, 0x3fe00000 ;  /* 0x3fe0000000057882 */ /* 0x000fc60000000000 */
[----:B------:R-:W-:Y:S02]  /*0a50*/  FSEL R15, R15, R7, P0 ;  /* 0x000000070f0f7208 */ /* 0x000fe40000000000 */
[----:B------:R-:W-:Y:S01]  /*0a60*/  DFMA R4, R18, R12, UR4 ;  /* 0x0000000412047e2b */ /* 0x000fe2000800000c */
[----:B------:R-:W-:Y:S02]  /*0a70*/  FSEL R12, R14, R6, P0 ;  /* 0x000000060e0c7208 */ /* 0x000fe40000000000 */
[----:B------:R-:W-:Y:S01]  /*0a80*/  VIADD R13, R15, 0x100000 ;  /* 0x001000000f0d7836 */ /* 0x000fe20000000000 */
[----:B------:R-:W-:-:S03]  /*0a90*/  FSETP.GEU.AND P0, PT, |R3|, 4.1917929649353027344, PT ;  /* 0x4086232b0300780b */ /* 0x000fc60003f0e200 */
[----:B------:R-:W0:Y:S01]  /*0aa0*/  FRND.F64 R6, R12 ;  /* 0x0000000c00067313 */ /* 0x000e220000301800 */
[----:B------:R-:W-:Y:S01]  /*0ab0*/  DFMA R4, R18, R4, 1 ;  /* 0x3ff000001204742b */ /* 0x000fe20000000004 */
[----:B------:R-:W-:-:S07]  /*0ac0*/  IMAD.MOV.U32 R14, RZ, RZ, R12 ;  /* 0x000000ffff0e7224 */ /* 0x000fce00078e000c */
[----:B------:R-:W-:Y:S02]  /*0ad0*/  DFMA R18, R18, R4, 1 ;  /* 0x3ff000001212742b */ /* 0x000fe40000000004 */
[----:B0-----:R-:W-:-:S08]  /*0ae0*/  DFMA R4, R6, -0.5, R14 ;  /* 0xbfe000000604782b */ /* 0x001fd0000000000e */
[----:B------:R-:W-:Y:S02]  /*0af0*/  IMAD R25, R10, 0x100000, R19 ;  /* 0x001000000a197824 */ /* 0x000fe400078e0213 */
[----:B------:R-:W-:Y:S01]  /*0b00*/  IMAD.MOV.U32 R24, RZ, RZ, R18 ;  /* 0x000000ffff187224 */ /* 0x000fe200078e0012 */
[----:B------:R-:W-:Y:S06]  /*0b10*/  @!P0 BRA `(.L_x_5) ;  /* 0x0000000000308947 */ /* 0x000fec0003800000 */
[----:B------:R-:W-:Y:S01]  /*0b20*/  FSETP.GEU.AND P1, PT, |R3|, 4.2275390625, PT ;  /* 0x408748000300780b */ /* 0x000fe20003f2e200 */
[C---:B------:R-:W-:Y:S02]  /*0b30*/  DADD R20, R2.reuse, +INF ;  /* 0x7ff0000002147429 */ /* 0x040fe40000000000 */
[----:B------:R-:W-:-:S08]  /*0b40*/  DSETP.GEU.AND P0, PT, R2, RZ, PT ;  /* 0x000000ff0200722a */ /* 0x000fd00003f0e000 */
[----:B------:R-:W-:Y:S02]  /*0b50*/  FSEL R24, R20, RZ, P0 ;  /* 0x000000ff14187208 */ /* 0x000fe40000000000 */
[----:B------:R-:W-:Y:S02]  /*0b60*/  @!P1 LEA.HI R6, R10, R10, RZ, 0x1 ;  /* 0x0000000a0a069211 */ /* 0x000fe400078f08ff */
[----:B------:R-:W-:Y:S02]  /*0b70*/  FSEL R25, R21, RZ, P0 ;  /* 0x000000ff15197208 */ /* 0x000fe40000000000 */
[----:B------:R-:W-:-:S05]  /*0b80*/  @!P1 SHF.R.S32.HI R3, RZ, 0x1, R6 ;  /* 0x00000001ff039819 */ /* 0x000fca0000011406 */
[----:B------:R-:W-:Y:S02]  /*0b90*/  @!P1 IMAD.IADD R2, R10, 0x1, -R3 ;  /* 0x000000010a029824 */ /* 0x000fe400078e0a03 */
[----:B------:R-:W-:-:S03]  /*0ba0*/  @!P1 IMAD R19, R3, 0x100000, R19 ;  /* 0x0010000003139824 */ /* 0x000fc600078e0213 */
[----:B------:R-:W-:Y:S01]  /*0bb0*/  @!P1 LEA R3, R2, 0x3ff00000, 0x14 ;  /* 0x3ff0000002039811 */ /* 0x000fe200078ea0ff */
[----:B------:R-:W-:-:S06]  /*0bc0*/  @!P1 IMAD.MOV.U32 R2, RZ, RZ, RZ ;  /* 0x000000ffff029224 */ /* 0x000fcc00078e00ff */
[----:B------:R-:W-:-:S11]  /*0bd0*/  @!P1 DMUL R24, R18, R2 ;  /* 0x0000000212189228 */ /* 0x000fd60000000000 */
.L_x_5:
[----:B------:R-:W-:Y:S05]  /*0be0*/  BSYNC.RECONVERGENT B0 ;  /* 0x0000000000007941 */ /* 0x000fea0003800200 */
.L_x_4:
[----:B------:R-:W-:Y:S01]  /*0bf0*/  UMOV UR4, 0x33145c07 ;  /* 0x33145c0700047882 */ /* 0x000fe20000000000 */
[----:B------:R-:W-:Y:S01]  /*0c00*/  UMOV UR5, 0x3ca1a626 ;  /* 0x3ca1a62600057882 */ /* 0x000fe20000000000 */
[----:B------:R-:W-:Y:S01]  /*0c10*/  IMAD.MOV.U32 R2, RZ, RZ, -0x3e107ad8 ;  /* 0xc1ef8528ff027424 */ /* 0x000fe200078e00ff */
[C---:B------:R-:W-:Y:S01]  /*0c20*/  DMUL R10, R4.reuse, UR4 ;  /* 0x00000004040a7c28 */ /* 0x040fe20008000000 */
[----:B------:R-:W-:Y:S01]  /*0c30*/  UMOV UR4, 0x54442d18 ;  /* 0x54442d1800047882 */ /* 0x000fe20000000000 */
[----:B------:R-:W-:Y:S01]  /*0c40*/  UMOV UR5, 0x400921fb ;  /* 0x400921fb00057882 */ /* 0x000fe20000000000 */
[----:B------:R-:W-:Y:S01]  /*0c50*/  IMAD.MOV.U32 R3, RZ, RZ, 0x3e21eea7 ;  /* 0x3e21eea7ff037424 */ /* 0x000fe200078e00ff */
[----:B------:R-:W0:Y:S04]  /*0c60*/  LDCU UR7, c[0x3][0x2c] ;  /* 0x00c00580ff0777ac */ /* 0x000e280008000800 */
[----:B------:R-:W-:Y:S01]  /*0c70*/  DFMA R10, R4, UR4, R10 ;  /* 0x00000004040a7c2b */ /* 0x000fe2000800000a */
[----:B------:R-:W-:Y:S01]  /*0c80*/  UMOV UR4, 0x20fd8164 ;  /* 0x20fd816400047882 */ /* 0x000fe20000000000 */
[----:B------:R-:W-:Y:S01]  /*0c90*/  IMAD.MOV.U32 R4, RZ, RZ, 0x2cb0d246 ;  /* 0x2cb0d246ff047424 */ /* 0x000fe200078e00ff */
[----:B------:R-:W-:Y:S01]  /*0ca0*/  UMOV UR5, 0x3da8ff83 ;  /* 0x3da8ff8300057882 */ /* 0x000fe20000000000 */
[----:B------:R-:W-:Y:S01]  /*0cb0*/  IMAD.MOV.U32 R5, RZ, RZ, 0x3e5ae5f1 ;  /* 0x3e5ae5f1ff057424 */ /* 0x000fe200078e00ff */
[----:B------:R-:W-:Y:S01]  /*0cc0*/  UMOV UR8, 0xf9785eba ;  /* 0xf9785eba00087882 */ /* 0x000fe20000000000 */
[----:B------:R-:W-:-:S02]  /*0cd0*/  UMOV UR9, 0x3de5db65 ;  /* 0x3de5db6500097882 */ /* 0x000fc40000000000 */
[----:B------:R-:W-:Y:S01]  /*0ce0*/  DMUL R18, R10, R10 ;  /* 0x0000000a0a127228 */ /* 0x000fe20000000000 */
[----:B0-----:R-:W-:-:S07]  /*0cf0*/  UISETP.GE.AND UP0, UPT, UR7, 0x1, UPT ;  /* 0x000000010700788c */ /* 0x001fce000bf06270 */
[C---:B------:R-:W-:Y:S01]  /*0d00*/  DFMA R2, R18.reuse, -UR4, R2 ;  /* 0x8000000412027c2b */ /* 0x040fe20008000002 */
[----:B------:R-:W-:Y:S01]  /*0d10*/  UMOV UR4, 0x8e06e6d9 ;  /* 0x8e06e6d900047882 */ /* 0x000fe20000000000 */
[C---:B------:R-:W-:Y:S01]  /*0d20*/  DFMA R4, R18.reuse, UR8, -R4 ;  /* 0x0000000812047c2b */ /* 0x040fe20008000804 */
[----:B------:R-:W-:Y:S01]  /*0d30*/  UMOV UR5, 0x3e927e4f ;  /* 0x3e927e4f00057882 */ /* 0x000fe20000000000 */
[----:B------:R-:W-:Y:S01]  /*0d40*/  UMOV UR8, 0x69ace392 ;  /* 0x69ace39200087882 */ /* 0x000fe20000000000 */
[----:B------:R-:W-:Y:S01]  /*0d50*/  UMOV UR9, 0x3ec71de3 ;  /* 0x3ec71de300097882 */ /* 0x000fe20000000000 */
[----:B------:R-:W-:Y:S02]  /*0d60*/  PLOP3.LUT P0, PT, PT, PT, UP0, 0x80, 0x8 ;  /* 0x000000000008781c */ /* 0x000fe40003f0f008 */
[C---:B------:R-:W-:Y:S01]  /*0d70*/  DFMA R2, R18.reuse, R2, -UR4 ;  /* 0x8000000412027e2b */ /* 0x040fe20008000002 */
[----:B------:R-:W-:Y:S01]  /*0d80*/  UMOV UR4, 0x19ddbce9 ;  /* 0x19ddbce900047882 */ /* 0x000fe20000000000 */
[----:B------:R-:W-:Y:S01]  /*0d90*/  DFMA R4, R18, R4, UR8 ;  /* 0x0000000812047e2b */ /* 0x000fe20008000004 */
[----:B------:R-:W-:Y:S01]  /*0da0*/  UMOV UR5, 0x3efa01a0 ;  /* 0x3efa01a000057882 */ /* 0x000fe20000000000 */
[----:B------:R-:W-:Y:S01]  /*0db0*/  UMOV UR8, 0x19db62a1 ;  /* 0x19db62a100087882 */ /* 0x000fe20000000000 */
[----:B------:R-:W-:-:S03]  /*0dc0*/  UMOV UR9, 0x3f2a01a0 ;  /* 0x3f2a01a000097882 */ /* 0x000fc60000000000 */
[C---:B------:R-:W-:Y:S01]  /*0dd0*/  DFMA R2, R18.reuse, R2, UR4 ;  /* 0x0000000412027e2b */ /* 0x040fe20008000002 */
[----:B------:R-:W-:Y:S01]  /*0de0*/  UMOV UR4, 0x16c15d47 ;  /* 0x16c15d4700047882 */ /* 0x000fe20000000000 */
[----:B------:R-:W-:Y:S01]  /*0df0*/  DFMA R4, R18, R4, -UR8 ;  /* 0x8000000812047e2b */ /* 0x000fe20008000004 */
[----:B------:R-:W-:Y:S01]  /*0e00*/  UMOV UR5, 0x3f56c16c ;  /* 0x3f56c16c00057882 */ /* 0x000fe20000000000 */
[----:B------:R-:W-:Y:S01]  /*0e10*/  UMOV UR8, 0x11110818 ;  /* 0x1111081800087882 */ /* 0x000fe20000000000 */
[----:B------:R-:W-:-:S03]  /*0e20*/  UMOV UR9, 0x3f811111 ;  /* 0x3f81111100097882 */ /* 0x000fc60000000000 */
[C---:B------:R-:W-:Y:S01]  /*0e30*/  DFMA R2, R18.reuse, R2, -UR4 ;  /* 0x8000000412027e2b */ /* 0x040fe20008000002 */
[----:B------:R-:W-:Y:S01]  /*0e40*/  UMOV UR4, 0x55555551 ;  /* 0x5555555100047882 */ /* 0x000fe20000000000 */
[----:B------:R-:W-:Y:S01]  /*0e50*/  DFMA R4, R18, R4, UR8 ;  /* 0x0000000812047e2b */ /* 0x000fe20008000004 */
[----:B------:R-:W-:Y:S01]  /*0e60*/  UMOV UR5, 0x3fa55555 ;  /* 0x3fa5555500057882 */ /* 0x000fe20000000000 */
[----:B------:R-:W-:Y:S01]  /*0e70*/  UMOV UR8, 0x55555554 ;  /* 0x5555555400087882 */ /* 0x000fe20000000000 */
[----:B------:R-:W-:-:S03]  /*0e80*/  UMOV UR9, 0x3fc55555 ;  /* 0x3fc5555500097882 */ /* 0x000fc60000000000 */
[C---:B------:R-:W-:Y:S02]  /*0e90*/  DFMA R20, R18.reuse, R2, UR4 ;  /* 0x0000000412147e2b */ /* 0x040fe40008000002 */
[----:B------:R-:W-:Y:S01]  /*0ea0*/  DFMA R26, R18, R4, -UR8 ;  /* 0x80000008121a7e2b */ /* 0x000fe20008000004 */
[----:B------:R-:W-:Y:S10]  /*0eb0*/  @!P0 EXIT ;  /* 0x000000000000894d */ /* 0x000ff40003800000 */
[----:B------:R-:W0:Y:S01]  /*0ec0*/  LDCU UR19, c[0x3][0x28] ;  /* 0x00c00500ff1377ac */ /* 0x000e220008000800 */
[----:B------:R-:W1:Y:S01]  /*0ed0*/  LDC.64 R22, c[0x0][0x380] ;  /* 0x0000e000ff167b82 */ /* 0x000e620000000a00 */
[----:B0-----:R-:W-:-:S04]  /*0ee0*/  IABS R9, UR19 ;  /* 0x0000001300097c13 */ /* 0x001fc80008000000 */
[----:B------:R-:W0:Y:S01]  /*0ef0*/  I2F.RP R4, R9 ;  /* 0x0000000900047306 */ /* 0x000e220000209400 */
[----:B-1----:R-:W-:-:S07]  /*0f00*/  IMAD.WIDE R22, R8, 0x10, R22 ;  /* 0x0000001008167825 */ /* 0x002fce00078e0216 */
[----:B0-----:R-:W0:Y:S02]  /*0f10*/  MUFU.RCP R4, R4 ;  /* 0x0000000400047308 */ /* 0x001e240000001000 */
[----:B0-----:R-:W-:-:S06]  /*0f20*/  VIADD R2, R4, 0xffffffe ;  /* 0x0ffffffe04027836 */ /* 0x001fcc0000000000 */
[----:B------:R0:W1:Y:S02]  /*0f30*/  F2I.FTZ.U32.TRUNC.NTZ R3, R2 ;  /* 0x0000000200037305 */ /* 0x000064000021f000 */
[----:B0-----:R-:W-:Y:S02]  /*0f40*/  IMAD.MOV.U32 R2, RZ, RZ, RZ ;  /* 0x000000ffff027224 */ /* 0x001fe400078e00ff */
[----:B-1----:R-:W-:-:S04]  /*0f50*/  IMAD.MOV R6, RZ, RZ, -R3 ;  /* 0x000000ffff067224 */ /* 0x002fc800078e0a03 */
[----:B------:R-:W-:Y:S01]  /*0f60*/  IMAD R5, R6, R9, RZ ;  /* 0x0000000906057224 */ /* 0x000fe200078e02ff */
[----:B------:R-:W-:-:S03]  /*0f70*/  IABS R6, R8 ;  /* 0x0000000800067213 */ /* 0x000fc60000000000 */
[----:B------:R-:W-:-:S06]  /*0f80*/  IMAD.HI.U32 R3, R3, R5, R2 ;  /* 0x0000000503037227 */ /* 0x000fcc00078e0002 */
[----:B------:R-:W-:-:S04]  /*0f90*/  IMAD.HI.U32 R3, R3, R6, RZ ;  /* 0x0000000603037227 */ /* 0x000fc800078e00ff */
[----:B------:R-:W-:-:S04]  /*0fa0*/  IMAD.MOV R4, RZ, RZ, -R3 ;  /* 0x000000ffff047224 */ /* 0x000fc800078e0a03 */
[C---:B------:R-:W-:Y:S02]  /*0fb0*/  IMAD R2, R9.reuse, R4, R6 ;  /* 0x0000000409027224 */ /* 0x040fe400078e0206 */
[----:B------:R0:W5:Y:S01]  /*0fc0*/  LDG.E.128 R4, desc[UR10][R22.64] ;  /* 0x0000000a16047981 */ /* 0x000162000c1e1d00 */
[----:B------:R-:W1:Y:S01]  /*0fd0*/  F2I.S64.F64 R12, R12 ;  /* 0x0000000c000c7311 */ /* 0x000e620000301900 */
[C---:B------:R-:W-:Y:S01]  /*0fe0*/  DFMA R26, R18.reuse, R26, RZ ;  /* 0x0000001a121a722b */ /* 0x040fe200000000ff */
[----:B------:R-:W-:Y:S01]  /*0ff0*/  ISETP.GT.U32.AND P1, PT, R9, R2, PT ;  /* 0x000000020900720c */ /* 0x000fe20003f24070 */
[----:B------:R-:W-:Y:S01]  /*1000*/  DFMA R20, R18, R20, -0.5 ;  /* 0xbfe000001214742b */ /* 0x000fe20000000014 */
[----:B------:R-:W-:Y:S01]  /*1010*/  LOP3.LUT R8, R8, UR19, RZ, 0x3c, !PT ;  /* 0x0000001308087c12 */ /* 0x000fe2000f8e3cff */
[----:B------:R-:W-:Y:S01]  /*1020*/  UISETP.GE.U32.AND UP0, UPT, UR7, 0x4, UPT ;  /* 0x000000040700788c */ /* 0x000fe2000bf06070 */
[----:B------:R-:W-:-:S03]  /*1030*/  UMOV UR4, URZ ;  /* 0x000000ff00047c82 */ /* 0x000fc60008000000 */
[----:B------:R-:W-:Y:S02]  /*1040*/  DFMA R26, R10, R26, R10 ;  /* 0x0000001a0a1a722b */ /* 0x000fe4000000000a */
[----:B------:R-:W-:Y:S01]  /*1050*/  DFMA R20, R18, R20, 1 ;  /* 0x3ff000001214742b */ /* 0x000fe20000000014 */
[----:B------:R-:W2:Y:S01]  /*1060*/  FRND.F64.TRUNC R18, R14 ;  /* 0x0000000e00127313 */ /* 0x000ea2000030d800 */
[----:B-1----:R-:W-:Y:S02]  /*1070*/  LOP3.LUT R10, R12, 0x1, RZ, 0xc0, !PT ;  /* 0x000000010c0a7812 */ /* 0x002fe400078ec0ff */
[----:B------:R-:W-:Y:S01]  /*1080*/  @!P1 IMAD.IADD R2, R2, 0x1, -R9 ;  /* 0x0000000102029824 */ /* 0x000fe200078e0a09 */
[----:B------:R-:W-:Y:S01]  /*1090*/  LOP3.LUT P2, RZ, R12, 0x2, RZ, 0xc0, !PT ;  /* 0x000000020cff7812 */ /* 0x000fe2000784c0ff */
[----:B------:R-:W-:Y:S01]  /*10a0*/  @!P1 VIADD R3, R3, 0x1 ;  /* 0x0000000103039836 */ /* 0x000fe20000000000 */
[----:B------:R-:W-:Y:S02]  /*10b0*/  ISETP.NE.U32.AND P0, PT, R10, 0x1, PT ;  /* 0x000000010a00780c */ /* 0x000fe40003f05070 */
[----:B------:R-:W-:-:S02]  /*10c0*/  ISETP.GE.U32.AND P3, PT, R2, R9, PT ;  /* 0x000000090200720c */ /* 0x000fc40003f66070 */
[----:B------:R-:W-:Y:S02]  /*10d0*/  ISETP.NE.U32.AND.EX P0, PT, RZ, RZ, PT, P0 ;  /* 0x000000ffff00720c */ /* 0x000fe40003f05100 */
[----:B------:R-:W-:Y:S02]  /*10e0*/  LOP3.LUT R9, R27, 0x80000000, RZ, 0x3c, !PT ;  /* 0x800000001b097812 */ /* 0x000fe400078e3cff */
[----:B------:R-:W-:Y:S01]  /*10f0*/  FSEL R11, R21, R27, !P0 ;  /* 0x0000001b150b7208 */ /* 0x000fe20004000000 */
[----:B--2---:R-:W-:Y:S01]  /*1100*/  DSETP.NEU.AND P4, PT, R14, R18, PT ;  /* 0x000000120e00722a */ /* 0x004fe20003f8d000 */
[----:B------:R-:W-:Y:S01]  /*1110*/  FSEL R21, R9, R21, !P0 ;  /* 0x0000001509157208 */ /* 0x000fe20004000000 */
[----:B------:R-:W-:Y:S01]  /*1120*/  DMUL R14, RZ, R14 ;  /* 0x0000000eff0e7228 */ /* 0x000fe20000000000 */
[----:B------:R-:W-:Y:S02]  /*1130*/  FSEL R10, R20, R26, !P0 ;  /* 0x0000001a140a7208 */ /* 0x000fe40004000000 */
[----:B------:R-:W-:Y:S01]  /*1140*/  FSEL R20, R26, R20, !P0 ;  /* 0x000000141a147208 */ /* 0x000fe20004000000 */
[----:B------:R-:W-:Y:S01]  /*1150*/  @P3 VIADD R3, R3, 0x1 ;  /* 0x0000000103033836 */ /* 0x000fe20000000000 */
[----:B------:R-:W-:-:S02]  /*1160*/  ISETP.GE.AND P0, PT, R8, RZ, PT ;  /* 0x000000ff0800720c */ /* 0x000fc40003f06270 */
[----:B------:R-:W-:Y:S02]  /*1170*/  ISETP.NE.AND P1, PT, RZ, UR19, PT ;  /* 0x00000013ff007c0c */ /* 0x000fe4000bf25270 */
[----:B------:R-:W-:Y:S02]  /*1180*/  @P2 LOP3.LUT R13, R21, 0x80000000, RZ, 0x3c, !PT ;  /* 0x80000000150d2812 */ /* 0x000fe400078e3cff */
[----:B------:R-:W-:Y:S02]  /*1190*/  @P2 LOP3.LUT R9, R11, 0x80000000, RZ, 0x3c, !PT ;  /* 0x800000000b092812 */ /* 0x000fe400078e3cff */
[----:B------:R-:W-:Y:S01]  /*11a0*/  FSEL R18, R14, R10, !P4 ;  /* 0x0000000a0e127208 */ /* 0x000fe20006000000 */
[----:B------:R-:W-:Y:S02]  /*11b0*/  @P2 IMAD.MOV.U32 R21, RZ, RZ, R13 ;  /* 0x000000ffff152224 */ /* 0x000fe400078e000d */
[----:B------:R-:W-:Y:S02]  /*11c0*/  @P2 IMAD.MOV.U32 R11, RZ, RZ, R9 ;  /* 0x000000ffff0b2224 */ /* 0x000fe400078e0009 */
[----:B------:R-:W-:-:S02]  /*11d0*/  @!P0 IMAD.MOV R3, RZ, RZ, -R3 ;  /* 0x000000ffff038224 */ /* 0x000fc400078e0a03 */
[----:B------:R-:W-:Y:S01]  /*11e0*/  DADD R20, RZ, R20 ;  /* 0x00000000ff147229 */ /* 0x000fe20000000014 */
[----:B------:R-:W-:Y:S02]  /*11f0*/  FSEL R19, R15, R11, !P4 ;  /* 0x0000000b0f137208 */ /* 0x000fe40006000000 */
[----:B------:R-:W-:Y:S01]  /*1200*/  @!P1 LOP3.LUT R3, RZ, UR19, RZ, 0x33, !PT ;  /* 0x00000013ff039c12 */ /* 0x000fe2000f8e33ff */
[----:B0-----:R-:W-:Y:S07]  /*1210*/  BRA.U !UP0, `(.L_x_6) ;  /* 0x0000000908907547 */ /* 0x001fee000b800000 */
[----:B------:R-:W0:Y:S01]  /*1220*/  LDCU.64 UR8, c[0x0][0x390] ;  /* 0x00007200ff0877ac */ /* 0x000e220008000a00 */
[----:B------:R-:W-:Y:S01]  /*1230*/  SHF.R.S32.HI R2, RZ, 0x1f, R3 ;  /* 0x0000001fff027819 */ /* 0x000fe20000011403 */
[----:B------:R-:W1:Y:S01]  /*1240*/  LDCU UR28, c[0x3][0x30] ;  /* 0x00c00600ff1c77ac */ /* 0x000e620008000800 */
[----:B------:R-:W-:Y:S01]  /*1250*/  ULOP3.LUT UR4, UR7, 0x7ffffffc, URZ, 0xc0, !UPT ;  /* 0x7ffffffc07047892 */ /* 0x000fe2000f8ec0ff */
[----:B------:R-:W2:Y:S01]  /*1260*/  LDCU UR17, c[0x3][0x28] ;  /* 0x00c00500ff1177ac */ /* 0x000ea20008000800 */
[----:B------:R-:W3:Y:S01]  /*1270*/  LDCU UR18, c[0x3][0x30] ;  /* 0x00c00600ff1277ac */ /* 0x000ee20008000800 */
[----:B0-----:R-:W-:Y:S01]  /*1280*/  UIADD3 UR8, UP0, UPT, UR8, 0x20, URZ ;  /* 0x0000002008087890 */ /* 0x001fe2000ff1e0ff */
[----:B------:R-:W0:Y:S03]  /*1290*/  LDCU.64 UR24, c[0x3][0x50] ;  /* 0x00c00a00ff1877ac */ /* 0x000e260008000a00 */
[----:B------:R-:W-:Y:S01]  /*12a0*/  UIADD3.X UR9, UPT, UPT, URZ, UR9, URZ, UP0, !UPT ;  /* 0x00000009ff097290 */ /* 0x000fe200087fe4ff */
[----:B------:R-:W4:Y:S01]  /*12b0*/  LDCU.64 UR26, c[0x3][0x48] ;  /* 0x00c00900ff1a77ac */ /* 0x000f220008000a00 */
[----:B------:R-:W0:Y:S01]  /*12c0*/  LDCU.64 UR20, c[0x0][0x398] ;  /* 0x00007300ff1477ac */ /* 0x000e220008000a00 */
[----:B------:R-:W0:Y:S01]  /*12d0*/  LDCU.64 UR22, c[0x0][0x388] ;  /* 0x00007100ff1677ac */ /* 0x000e220008000a00 */
[----:B------:R-:W-:-:S02]  /*12e0*/  USHF.L.U32 UR15, UR19, 0x1, URZ ;  /* 0x00000001130f7899 */ /* 0x000fc400080006ff */
[----:B------:R-:W-:Y:S02]  /*12f0*/  UIMAD UR16, UR19, 0x3, URZ ;  /* 0x00000003131078a4 */ /* 0x000fe4000f8e02ff */
[----:B-1----:R-:W-:Y:S02]  /*1300*/  USHF.L.U32 UR13, UR28, 0x1, URZ ;  /* 0x000000011c0d7899 */ /* 0x002fe400080006ff */
[----:B------:R-:W-:Y:S02]  /*1310*/  UIMAD UR14, UR28, 0x3, URZ ;  /* 0x000000031c0e78a4 */ /* 0x000fe4000f8e02ff */
[----:B------:R-:W-:Y:S01]  /*1320*/  UIADD3 UR12, UPT, UPT, -UR4, URZ, URZ ;  /* 0x000000ff040c7290 */ /* 0x000fe2000fffe1ff */
[----:B------:R-:W-:Y:S01]  /*1330*/  UMOV UR5, URZ ;  /* 0x000000ff00057c82 */ /* 0x000fe20008000000 */
[----:B--23--:R-:W-:-:S10]  /*1340*/  UMOV UR6, URZ ;  /* 0x000000ff00067c82 */ /* 0x00cfd40008000000 */
.L_x_7:
[----:B------:R-:W-:Y:S02]  /*1350*/  IMAD.U32 R8, RZ, RZ, UR8 ;  /* 0x00000008ff087e24 */ /* 0x000fe4000f8e00ff */
[----:B------:R-:W-:Y:S01]  /*1360*/  IMAD.U32 R9, RZ, RZ, UR9 ;  /* 0x00000009ff097e24 */ /* 0x000fe2000f8e00ff */
[----:B------:R-:W-:Y:S01]  /*1370*/  IADD3 R12, P0, PT, R16, UR5, RZ ;  /* 0x00000005100c7c10 */ /* 0x000fe2000ff1e0ff */
[----:B------:R-:W-:-:S04]  /*1380*/  IMAD.U32 R13, RZ, RZ, UR5 ;  /* 0x00000005ff0d7e24 */ /* 0x000fc8000f8e00ff */
[----:B------:R-:W2:Y:S01]  /*1390*/  LDG.E.128 R8, desc[UR10][R8.64+-0x20] ;  /* 0xffffe00a08087981 */ /* 0x000ea2000c1e1d00 */
[----:B------:R-:W-:Y:S02]  /*13a0*/  LEA.HI.X.SX32 R13, R13, R0, 0x1, P0 ;  /* 0x000000000d0d7211 */ /* 0x000fe400000f0eff */
[----:B0-----:R-:W-:-:S04]  /*13b0*/  LEA R28, P0, R12, UR20, 0x3 ;  /* 0x000000140c1c7c11 */ /* 0x001fc8000f8018ff */
[----:B------:R-:W-:Y:S01]  /*13c0*/  LEA.HI.X R29, R12, UR21, R13, 0x3, P0 ;  /* 0x000000150c1d7c11 */ /* 0x000fe200080f1c0d */
[----:B------:R-:W-:Y:S01]  /*13d0*/  IMAD.U32 R15, RZ, RZ, UR6 ;  /* 0x00000006ff0f7e24 */ /* 0x000fe2000f8e00ff */
[----:B------:R-:W-:-:S04]  /*13e0*/  IADD3 R13, P0, PT, R3, UR6, RZ ;  /* 0x00000006030d7c10 */ /* 0x000fc8000ff1e0ff */
[----:B------:R-:W3:Y:S01]  /*13f0*/  LDG.E.64 R28, desc[UR10][R28.64] ;  /* 0x0000000a1c1c7981 */ /* 0x000ee2000c1e1b00 */
[----:B------:R-:W-:Y:S02]  /*1400*/  LEA.HI.X.SX32 R14, R15, R2, 0x1, P0 ;  /* 0x000000020f0e7211 */ /* 0x000fe400000f0eff */
[----:B------:R-:W-:-:S04]  /*1410*/  LEA R12, P0, R13, UR22, 0x4 ;  /* 0x000000160d0c7c11 */ /* 0x000fc8000f8020ff */
[----:B------:R-:W-:-:S06]  /*1420*/  LEA.HI.X R13, R13, UR23, R14, 0x4, P0 ;  /* 0x000000170d0d7c11 */ /* 0x000fcc00080f240e */
[----:B------:R-:W4:Y:S01]  /*1430*/  LDG.E.128 R12, desc[UR10][R12.64] ;  /* 0x0000000a0c0c7981 */ /* 0x000f22000c1e1d00 */
[----:B--2---:R-:W-:-:S08]  /*1440*/  DMUL R26, R18, -R10 ;  /* 0x8000000a121a7228 */ /* 0x004fd00000000000 */
[-C--:B------:R-:W-:Y:S02]  /*1450*/  DFMA R26, R20, R8.reuse, R26 ;  /* 0x00000008141a722b */ /* 0x080fe4000000001a */
[----:B------:R-:W-:Y:S02]  /*1460*/  DMUL R8, R18, R8 ;  /* 0x0000000812087228 */ /* 0x000fe40000000000 */
[----:B---3--:R-:W-:-:S06]  /*1470*/  DMUL R28, R28, R24 ;  /* 0x000000181c1c7228 */ /* 0x008fcc0000000000 */
[----:B------:R-:W-:Y:S02]  /*1480*/  DFMA R8, R20, R10, R8 ;  /* 0x0000000a1408722b */ /* 0x000fe40000000008 */
[----:B------:R-:W-:-:S06]  /*1490*/  DMUL R26, R28, R26 ;  /* 0x0000001a1c1a7228 */ /* 0x000fcc0000000000 */
[----:B------:R-:W-:-:S08]  /*14a0*/  DMUL R8, R28, R8 ;  /* 0x000000081c087228 */ /* 0x000fd00000000000 */
[C---:B----4-:R-:W-:Y:S02]  /*14b0*/  DMUL R10, R8.reuse, R12 ;  /* 0x0000000c080a7228 */ /* 0x050fe40000000000 */
[----:B------:R-:W-:-:S06]  /*14c0*/  DMUL R8, R8, -R14 ;  /* 0x8000000e08087228 */ /* 0x000fcc0000000000 */
[C---:B------:R-:W-:Y:S02]  /*14d0*/  DFMA R10, R26.reuse, R14, R10 ;  /* 0x0000000e1a0a722b */ /* 0x040fe4000000000a */
[----:B------:R-:W-:-:S06]  /*14e0*/  DFMA R8, R26, R12, R8 ;  /* 0x0000000c1a08722b */ /* 0x000fcc0000000008 */
[C---:B------:R-:W-:Y:S02]  /*14f0*/  DMUL R12, R10.reuse, -UR24 ;  /* 0x800000180a0c7c28 */ /* 0x040fe40008000000 */
[----:B------:R-:W-:-:S06]  /*1500*/  DMUL R10, R10, UR26 ;  /* 0x0000001a0a0a7c28 */ /* 0x000fcc0008000000 */
[C---:B------:R-:W-:Y:S02]  /*1510*/  DFMA R12, R8.reuse, UR26, R12 ;  /* 0x0000001a080c7c2b */ /* 0x040fe4000800000c */
[----:B------:R-:W-:Y:S01]  /*1520*/  DFMA R10, R8, UR24, R10 ;  /* 0x00000018080a7c2b */ /* 0x000fe2000800000a */
[----:B------:R-:W-:Y:S02]  /*1530*/  IMAD.U32 R8, RZ, RZ, UR8 ;  /* 0x00000008ff087e24 */ /* 0x000fe4000f8e00ff */
[----:B------:R-:W-:-:S03]  /*1540*/  IMAD.U32 R9, RZ, RZ, UR9 ;  /* 0x00000009ff097e24 */ /* 0x000fc6000f8e00ff */
[----:B-1---5:R-:W-:Y:S02]  /*1550*/  DADD R4, R12, R4 ;  /* 0x000000000c047229 */ /* 0x022fe40000000004 */
[----:B------:R-:W-:Y:S01]  /*1560*/  DADD R6, R10, R6 ;  /* 0x000000000a067229 */ /* 0x000fe20000000006 */
[----:B------:R-:W-:Y:S01]  /*1570*/  IMAD.U32 R13, RZ, RZ, UR17 ;  /* 0x00000011ff0d7e24 */ /* 0x000fe2000f8e00ff */
[----:B------:R-:W-:-:S05]  /*1580*/  IADD3 R12, P0, PT, R16, UR17, RZ ;  /* 0x00000011100c7c10 */ /* 0x000fca000ff1e0ff */
[----:B------:R0:W-:Y:S04]  /*1590*/  STG.E.128 desc[UR10][R22.64], R4 ;  /* 0x0000000416007986 */ /* 0x0001e8000c101d0a */
[----:B------:R-:W2:Y:S01]  /*15a0*/  LDG.E.128 R8, desc[UR10][R8.64+-0x10] ;  /* 0xfffff00a08087981 */ /* 0x000ea2000c1e1d00 */
[----:B------:R-:W-:Y:S02]  /*15b0*/  LEA.HI.X.SX32 R13, R13, R0, 0x1, P0 ;  /* 0x000000000d0d7211 */ /* 0x000fe400000f0eff */
[----:B------:R-:W-:-:S04]  /*15c0*/  LEA R28, P0, R12, UR20, 0x3 ;  /* 0x000000140c1c7c11 */ /* 0x000fc8000f8018ff */
        /* <DEDUP_REMOVED lines=25> */
[----:B0-----:R-:W-:Y:S02]  /*1760*/  DADD R4, R4, R12 ;  /* 0x0000000004047229 */ /* 0x001fe4000000000c */
        /* <DEDUP_REMOVED lines=48> */
[----:B------:R-:W-:Y:S02]  /*1a70*/  UIADD3 UR8, UP0, UPT, UR8, 0x40, URZ ;  /* 0x0000004008087890 */ /* 0x000fe4000ff1e0ff */
[----:B------:R-:W-:Y:S02]  /*1a80*/  UIADD3 UR12, UPT, UPT, UR12, 0x4, URZ ;  /* 0x000000040c0c7890 */ /* 0x000fe4000fffe0ff */
[----:B------:R-:W-:Y:S02]  /*1a90*/  UIADD3.X UR9, UPT, UPT, URZ, UR9, URZ, UP0, !UPT ;  /* 0x00000009ff097290 */ /* 0x000fe400087fe4ff */
[----:B------:R-:W-:Y:S02]  /*1aa0*/  UISETP.NE.AND UP0, UPT, UR12, URZ, UPT ;  /* 0x000000ff0c00728c */ /* 0x000fe4000bf05270 */
[----:B------:R-:W-:Y:S02]  /*1ab0*/  ULEA UR18, UR28, UR18, 0x2 ;  /* 0x000000121c127291 */ /* 0x000fe4000f8e10ff */
[----:B------:R-:W-:-:S02]  /*1ac0*/  ULEA UR13, UR28, UR13, 0x2 ;  /* 0x0000000d1c0d7291 */ /* 0x000fc4000f8e10ff */
[----:B------:R-:W-:Y:S02]  /*1ad0*/  ULEA UR14, UR28, UR14, 0x2 ;  /* 0x0000000e1c0e7291 */ /* 0x000fe4000f8e10ff */
[----:B------:R-:W-:Y:S02]  /*1ae0*/  ULEA UR6, UR28, UR6, 0x2 ;  /* 0x000000061c067291 */ /* 0x000fe4000f8e10ff */
[----:B------:R-:W-:Y:S02]  /*1af0*/  ULEA UR17, UR19, UR17, 0x2 ;  /* 0x0000001113117291 */ /* 0x000fe4000f8e10ff */
[----:B------:R-:W-:Y:S02]  /*1b00*/  ULEA UR15, UR19, UR15, 0x2 ;  /* 0x0000000f130f7291 */ /* 0x000fe4000f8e10ff */
[----:B------:R-:W-:Y:S02]  /*1b10*/  ULEA UR16, UR19, UR16, 0x2 ;  /* 0x0000001013107291 */ /* 0x000fe4000f8e10ff */
[----:B------:R-:W-:Y:S01]  /*1b20*/  ULEA UR5, UR19, UR5, 0x2 ;  /* 0x0000000513057291 */ /* 0x000fe2000f8e10ff */
        /* <DEDUP_REMOVED lines=14> */
[----:B------:R-:W-:-:S06]  /*1c10*/  DFMA R10, R8, UR24, R10 ;  /* 0x00000018080a7c2b */ /* 0x000fcc000800000a */
[----:B0-----:R-:W-:Y:S02]  /*1c20*/  DADD R4, R4, R12 ;  /* 0x0000000004047229 */ /* 0x001fe4000000000c */
[----:B------:R-:W-:-:S07]  /*1c30*/  DADD R6, R6, R10 ;  /* 0x0000000006067229 */ /* 0x000fce000000000a */
[----:B------:R1:W-:Y:S01]  /*1c40*/  STG.E.128 desc[UR10][R22.64], R4 ;  /* 0x0000000416007986 */ /* 0x0003e2000c101d0a */
[----:B------:R-:W-:Y:S05]  /*1c50*/  BRA.U UP0, `(.L_x_7) ;  /* 0xfffffff500bc7547 */ /* 0x000fea000b83ffff */
.L_x_6:
[----:B------:R-:W-:-:S06]  /*1c60*/  ULOP3.LUT UP0, UR8, UR7, 0x3, URZ, 0xc0, !UPT ;  /* 0x0000000307087892 */ /* 0x000fcc000f80c0ff */
[----:B------:R-:W-:-:S13]  /*1c70*/  PLOP3.LUT P0, PT, PT, PT, UP0, 0x80, 0x8 ;  /* 0x000000000008781c */ /* 0x000fda0003f0f008 */
[----:B------:R-:W-:Y:S05]  /*1c80*/  @!P0 EXIT ;  /* 0x000000000000894d */ /* 0x000fea0003800000 */
[----:B------:R-:W0:Y:S01]  /*1c90*/  LDCU UR13, c[0x3][0x30] ;  /* 0x00c00600ff0d77ac */ /* 0x000e220008000800 */
[----:B------:R-:W-:Y:S01]  /*1ca0*/  SHF.R.S32.HI R17, RZ, 0x1f, R3 ;  /* 0x0000001fff117819 */ /* 0x000fe20000011403 */
[----:B------:R-:W2:Y:S01]  /*1cb0*/  LDCU.64 UR6, c[0x0][0x390] ;  /* 0x00007200ff0677ac */ /* 0x000ea20008000a00 */
[----:B------:R-:W-:Y:S01]  /*1cc0*/  UIMAD UR12, UR4, UR19, URZ ;  /* 0x00000013040c72a4 */ /* 0x000fe2000f8e02ff */
[----:B------:R-:W3:Y:S01]  /*1cd0*/  LDCU.64 UR20, c[0x3][0x50] ;  /* 0x00c00a00ff1477ac */ /* 0x000ee20008000a00 */
[----:B------:R-:W4:Y:S01]  /*1ce0*/  LDCU.64 UR22, c[0x3][0x48] ;  /* 0x00c00900ff1677ac */ /* 0x000f220008000a00 */
[----:B0-----:R-:W-:Y:S01]  /*1cf0*/  UIMAD UR9, UR4, UR13, URZ ;  /* 0x0000000d040972a4 */ /* 0x001fe2000f8e02ff */
[----:B------:R-:W0:Y:S05]  /*1d00*/  LDCU.64 UR14, c[0x0][0x398] ;  /* 0x00007300ff0e77ac */ /* 0x000e2a0008000a00 */
[----:B------:R-:W-:Y:S01]  /*1d10*/  IMAD.U32 R2, RZ, RZ, UR9 ;  /* 0x00000009ff027e24 */ /* 0x000fe2000f8e00ff */
[----:B------:R-:W0:Y:S01]  /*1d20*/  LDCU.64 UR16, c[0x0][0x388] ;  /* 0x00007100ff1077ac */ /* 0x000e220008000a00 */
[----:B--2---:R-:W-:-:S02]  /*1d30*/  UIMAD.WIDE.U32 UR4, UR4, 0x10, UR6 ;  /* 0x00000010040478a5 */ /* 0x004fc4000f8e0006 */
[----:B---34-:R-:W-:-:S12]  /*1d40*/  UIADD3 UR8, UPT, UPT, -UR8, URZ, URZ ;  /* 0x000000ff08087290 */ /* 0x018fd8000fffe1ff */
.L_x_8:
[----:B------:R-:W-:Y:S02]  /*1d50*/  IMAD.U32 R8, RZ, RZ, UR4 ;  /* 0x00000004ff087e24 */ /* 0x000fe4000f8e00ff */
[----:B------:R-:W-:-:S06]  /*1d60*/  IMAD.U32 R9, RZ, RZ, UR5 ;  /* 0x00000005ff097e24 */ /* 0x000fcc000f8e00ff */
[----:B--2---:R-:W2:Y:S01]  /*1d70*/  LDG.E.128 R8, desc[UR10][R8.64] ;  /* 0x0000000a08087981 */ /* 0x004ea2000c1e1d00 */
[----:B------:R-:W-:Y:S01]  /*1d80*/  IMAD.U32 R27, RZ, RZ, UR12 ;  /* 0x0000000cff1b7e24 */ /* 0x000fe2000f8e00ff */
[----:B------:R-:W-:-:S04]  /*1d90*/  IADD3 R26, P0, PT, R16, UR12, RZ ;  /* 0x0000000c101a7c10 */ /* 0x000fc8000ff1e0ff */
[----:B------:R-:W-:Y:S02]  /*1da0*/  LEA.HI.X.SX32 R27, R27, R0, 0x1, P0 ;  /* 0x000000001b1b7211 */ /* 0x000fe400000f0eff */
[----:B0-----:R-:W-:-:S04]  /*1db0*/  LEA R28, P0, R26, UR14, 0x3 ;  /* 0x0000000e1a1c7c11 */ /* 0x001fc8000f8018ff */
[----:B------:R-:W-:-:S05]  /*1dc0*/  LEA.HI.X R29, R26, UR15, R27, 0x3, P0 ;  /* 0x0000000f1a1d7c11 */ /* 0x000fca00080f1c1b */
[----:B------:R-:W3:Y:S01]  /*1dd0*/  LDG.E.64 R26, desc[UR10][R28.64] ;  /* 0x0000000a1c1a7981 */ /* 0x000ee2000c1e1b00 */
[C---:B--2---:R-:W-:Y:S02]  /*1de0*/  DMUL R12, R18.reuse, -R10 ;  /* 0x8000000a120c7228 */ /* 0x044fe40000000000 */
[----:B------:R-:W-:-:S06]  /*1df0*/  DMUL R14, R18, R8 ;  /* 0x00000008120e7228 */ /* 0x000fcc0000000000 */
[C---:B------:R-:W-:Y:S01]  /*1e00*/  DFMA R12, R20.reuse, R8, R12 ;  /* 0x00000008140c722b */ /* 0x040fe2000000000c */
[----:B------:R-:W-:Y:S01]  /*1e10*/  IADD3 R9, P0, PT, R3, R2, RZ ;  /* 0x0000000203097210 */ /* 0x000fe20007f1e0ff */
[----:B------:R-:W-:-:S03]  /*1e20*/  DFMA R14, R20, R10, R14 ;  /* 0x0000000a140e722b */ /* 0x000fc6000000000e */
[----:B------:R-:W-:Y:S02]  /*1e30*/  LEA.HI.X.SX32 R10, R2, R17, 0x1, P0 ;  /* 0x00000011020a7211 */ /* 0x000fe400000f0eff */
[----:B------:R-:W-:-:S04]  /*1e40*/  LEA R8, P0, R9, UR16, 0x4 ;  /* 0x0000001009087c11 */ /* 0x000fc8000f8020ff */
[----:B------:R-:W-:-:S06]  /*1e50*/  LEA.HI.X R9, R9, UR17, R10, 0x4, P0 ;  /* 0x0000001109097c11 */ /* 0x000fcc00080f240a */
[----:B------:R-:W2:Y:S01]  /*1e60*/  LDG.E.128 R8, desc[UR10][R8.64] ;  /* 0x0000000a08087981 */ /* 0x000ea2000c1e1d00 */
[----:B---3--:R-:W-:-:S08]  /*1e70*/  DMUL R26, R26, R24 ;  /* 0x000000181a1a7228 */ /* 0x008fd00000000000 */
[C---:B------:R-:W-:Y:S02]  /*1e80*/  DMUL R14, R26.reuse, R14 ;  /* 0x0000000e1a0e7228 */ /* 0x040fe40000000000 */
[----:B------:R-:W-:Y:S01]  /*1e90*/  DMUL R26, R26, R12 ;  /* 0x0000000c1a1a7228 */ /* 0x000fe20000000000 */
[----:B------:R-:W-:Y:S02]  /*1ea0*/  UIADD3 UR4, UP0, UPT, UR4, 0x10, URZ ;  /* 0x0000001004047890 */ /* 0x000fe4000ff1e0ff */
[----:B------:R-:W-:Y:S02]  /*1eb0*/  UIADD3 UR8, UPT, UPT, UR8, 0x1, URZ ;  /* 0x0000000108087890 */ /* 0x000fe4000fffe0ff */
[----:B------:R-:W-:Y:S02]  /*1ec0*/  UIADD3.X UR5, UPT, UPT, URZ, UR5, URZ, UP0, !UPT ;  /* 0x00000005ff057290 */ /* 0x000fe400087fe4ff */
[----:B------:R-:W-:Y:S01]  /*1ed0*/  UISETP.NE.AND UP0, UPT, UR8, URZ, UPT ;  /* 0x000000ff0800728c */ /* 0x000fe2000bf05270 */
[----:B------:R-:W-:Y:S01]  /*1ee0*/  VIADD R2, R2, UR13 ;  /* 0x0000000d02027c36 */ /* 0x000fe20008000000 */
[----:B------:R-:W-:Y:S01]  /*1ef0*/  UIADD3 UR12, UPT, UPT, UR12, UR19, URZ ;  /* 0x000000130c0c7290 */ /* 0x000fe2000fffe0ff */
[----:B--2---:R-:W-:-:S02]  /*1f00*/  DMUL R12, R14, -R10 ;  /* 0x8000000a0e0c7228 */ /* 0x004fc40000000000 */
[----:B------:R-:W-:-:S08]  /*1f10*/  DMUL R14, R14, R8 ;  /* 0x000000080e0e7228 */ /* 0x000fd00000000000 */
[C---:B------:R-:W-:Y:S02]  /*1f20*/  DFMA R10, R26.reuse, R10, R14 ;  /* 0x0000000a1a0a722b */ /* 0x040fe4000000000e */
[----:B------:R-:W-:-:S06]  /*1f30*/  DFMA R12, R26, R8, R12 ;  /* 0x000000081a0c722b */ /* 0x000fcc000000000c */
[C---:B------:R-:W-:Y:S02]  /*1f40*/  DMUL R14, R10.reuse, -UR20 ;  /* 0x800000140a0e7c28 */ /* 0x040fe40008000000 */
[----:B------:R-:W-:-:S06]  /*1f50*/  DMUL R10, R10, UR22 ;  /* 0x000000160a0a7c28 */ /* 0x000fcc0008000000 */
[C---:B------:R-:W-:Y:S02]  /*1f60*/  DFMA R14, R12.reuse, UR22, R14 ;  /* 0x000000160c0e7c2b */ /* 0x040fe4000800000e */
[----:B------:R-:W-:-:S06]  /*1f70*/  DFMA R10, R12, UR20, R10 ;  /* 0x000000140c0a7c2b */ /* 0x000fcc000800000a */
[----:B-1---5:R-:W-:Y:S02]  /*1f80*/  DADD R4, R14, R4 ;  /* 0x000000000e047229 */ /* 0x022fe40000000004 */
[----:B------:R-:W-:-:S07]  /*1f90*/  DADD R6, R10, R6 ;  /* 0x000000000a067229 */ /* 0x000fce0000000006 */
[----:B------:R2:W-:Y:S01]  /*1fa0*/  STG.E.128 desc[UR10][R22.64], R4 ;  /* 0x0000000416007986 */ /* 0x0005e2000c101d0a */
[----:B------:R-:W-:Y:S05]  /*1fb0*/  BRA.U UP0, `(.L_x_8) ;  /* 0xfffffffd00647547 */ /* 0x000fea000b83ffff */
[----:B------:R-:W-:Y:S05]  /*1fc0*/  EXIT ;  /* 0x000000000000794d */ /* 0x000fea0003800000 */
        .weak           $__internal_0_$__cuda_sm20_div_rn_f64_full
        .type           $__internal_0_$__cuda_sm20_div_rn_f64_full,@function
        .size           $__internal_0_$__cuda_sm20_div_rn_f64_full,(.L_x_15 - $__internal_0_$__cuda_sm20_div_rn_f64_full)
$__internal_0_$__cuda_sm20_div_rn_f64_full:
[C---:B------:R-:W-:Y:S01]  /*1fd0*/  FSETP.GEU.AND P0, PT, |R15|.reuse, 1.469367938527859385e-39, PT ;  /* 0x001000000f00780b */ /* 0x040fe20003f0e200 */
[----:B------:R-:W-:Y:S01]  /*1fe0*/  IMAD.MOV.U32 R20, RZ, RZ, 0x1 ;  /* 0x00000001ff147424 */ /* 0x000fe200078e00ff */
[----:B------:R-:W-:Y:S01]  /*1ff0*/  LOP3.LUT R12, R15, 0x800fffff, RZ, 0xc0, !PT ;  /* 0x800fffff0f0c7812 */ /* 0x000fe200078ec0ff */
[----:B------:R-:W-:Y:S01]  /*2000*/  IMAD.MOV.U32 R17, RZ, RZ, 0x1ca00000 ;  /* 0x1ca00000ff117424 */ /* 0x000fe200078e00ff */
[C---:B------:R-:W-:Y:S01]  /*2010*/  FSETP.GEU.AND P2, PT, |R19|.reuse, 1.469367938527859385e-39, PT ;  /* 0x001000001300780b */ /* 0x040fe20003f4e200 */
[----:B------:R-:W-:Y:S01]  /*2020*/  BSSY.RECONVERGENT B1, `(.L_x_9) ;  /* 0x0000052000017945 */ /* 0x000fe20003800200 */
[----:B------:R-:W-:Y:S01]  /*2030*/  LOP3.LUT R13, R12, 0x3ff00000, RZ, 0xfc, !PT ;  /* 0x3ff000000c0d7812 */ /* 0x000fe200078efcff */
[----:B------:R-:W-:Y:S01]  /*2040*/  IMAD.MOV.U32 R12, RZ, RZ, R14 ;  /* 0x000000ffff0c7224 */ /* 0x000fe200078e000e */
[----:B------:R-:W-:Y:S02]  /*2050*/  LOP3.LUT R9, R19, 0x7ff00000, RZ, 0xc0, !PT ;  /* 0x7ff0000013097812 */ /* 0x000fe400078ec0ff */
[----:B------:R-:W-:-:S03]  /*2060*/  LOP3.LUT R29, R15, 0x7ff00000, RZ, 0xc0, !PT ;  /* 0x7ff000000f1d7812 */ /* 0x000fc600078ec0ff */
[----:B------:R-:W-:Y:S01]  /*2070*/  @!P0 DMUL R12, R14, 8.98846567431157953865e+307 ;  /* 0x7fe000000e0c8828 */ /* 0x000fe20000000000 */
[----:B------:R-:W-:-:S03]  /*2080*/  ISETP.GE.U32.AND P1, PT, R9, R29, PT ;  /* 0x0000001d0900720c */ /* 0x000fc60003f26070 */
[----:B------:R-:W-:Y:S02]  /*2090*/  @!P2 LOP3.LUT R22, R15, 0x7ff00000, RZ, 0xc0, !PT ;  /* 0x7ff000000f16a812 */ /* 0x000fe400078ec0ff */
[----:B------:R-:W0:Y:S02]  /*20a0*/  MUFU.RCP64H R21, R13 ;  /* 0x0000000d00157308 */ /* 0x000e240000001800 */
[----:B------:R-:W-:Y:S02]  /*20b0*/  @!P2 ISETP.GE.U32.AND P3, PT, R9, R22, PT ;  /* 0x000000160900a20c */ /* 0x000fe40003f66070 */
[----:B------:R-:W-:Y:S02]  /*20c0*/  @!P0 LOP3.LUT R29, R13, 0x7ff00000, RZ, 0xc0, !PT ;  /* 0x7ff000000d1d8812 */ /* 0x000fe400078ec0ff */
[----:B------:R-:W-:-:S04]  /*20d0*/  @!P2 SEL R23, R17, 0x63400000, !P3 ;  /* 0x634000001117a807 */ /* 0x000fc80005800000 */
[----:B------:R-:W-:-:S04]  /*20e0*/  @!P2 LOP3.LUT R26, R23, 0x80000000, R19, 0xf8, !PT ;  /* 0x80000000171aa812 */ /* 0x000fc800078ef813 */
[----:B------:R-:W-:Y:S01]  /*20f0*/  @!P2 LOP3.LUT R27, R26, 0x100000, RZ, 0xfc, !PT ;  /* 0x001000001a1ba812 */ /* 0x000fe200078efcff */
[----:B------:R-:W-:Y:S01]  /*2100*/  @!P2 IMAD.MOV.U32 R26, RZ, RZ, RZ ;  /* 0x000000ffff1aa224 */ /* 0x000fe200078e00ff */
[----:B0-----:R-:W-:-:S08]  /*2110*/  DFMA R24, R20, -R12, 1 ;  /* 0x3ff000001418742b */ /* 0x001fd0000000080c */
[----:B------:R-:W-:-:S08]  /*2120*/  DFMA R24, R24, R24, R24 ;  /* 0x000000181818722b */ /* 0x000fd00000000018 */
[----:B------:R-:W-:Y:S01]  /*2130*/  DFMA R24, R20, R24, R20 ;  /* 0x000000181418722b */ /* 0x000fe20000000014 */
[----:B------:R-:W-:Y:S01]  /*2140*/  SEL R21, R17, 0x63400000, !P1 ;  /* 0x6340000011157807 */ /* 0x000fe20004800000 */
[----:B------:R-:W-:-:S03]  /*2150*/  IMAD.MOV.U32 R20, RZ, RZ, R18 ;  /* 0x000000ffff147224 */ /* 0x000fc600078e0012 */
[----:B------:R-:W-:-:S03]  /*2160*/  LOP3.LUT R21, R21, 0x800fffff, R19, 0xf8, !PT ;  /* 0x800fffff15157812 */ /* 0x000fc600078ef813 */
[----:B------:R-:W-:-:S03]  /*2170*/  DFMA R22, R24, -R12, 1 ;  /* 0x3ff000001816742b */ /* 0x000fc6000000080c */
[----:B------:R-:W-:-:S05]  /*2180*/  @!P2 DFMA R20, R20, 2, -R26 ;  /* 0x400000001414a82b */ /* 0x000fca000000081a */
[----:B------:R-:W-:-:S08]  /*2190*/  DFMA R22, R24, R22, R24 ;  /* 0x000000161816722b */ /* 0x000fd00000000018 */
[----:B------:R-:W-:-:S08]  /*21a0*/  DMUL R24, R22, R20 ;  /* 0x0000001416187228 */ /* 0x000fd00000000000 */
[----:B------:R-:W-:-:S08]  /*21b0*/  DFMA R26, R24, -R12, R20 ;  /* 0x8000000c181a722b */ /* 0x000fd00000000014 */
[----:B------:R-:W-:Y:S01]  /*21c0*/  DFMA R26, R22, R26, R24 ;  /* 0x0000001a161a722b */ /* 0x000fe20000000018 */
[----:B------:R-:W-:Y:S01]  /*21d0*/  IMAD.MOV.U32 R24, RZ, RZ, R9 ;  /* 0x000000ffff187224 */ /* 0x000fe200078e0009 */
[----:B------:R-:W-:-:S05]  /*21e0*/  @!P2 LOP3.LUT R24, R21, 0x7ff00000, RZ, 0xc0, !PT ;  /* 0x7ff000001518a812 */ /* 0x000fca00078ec0ff */
[----:B------:R-:W-:-:S05]  /*21f0*/  VIADD R22, R24, 0xffffffff ;  /* 0xffffffff18167836 */ /* 0x000fca0000000000 */
[----:B------:R-:W-:Y:S01]  /*2200*/  ISETP.GT.U32.AND P0, PT, R22, 0x7feffffe, PT ;  /* 0x7feffffe1600780c */ /* 0x000fe20003f04070 */
[----:B------:R-:W-:-:S05]  /*2210*/  VIADD R22, R29, 0xffffffff ;  /* 0xffffffff1d167836 */ /* 0x000fca0000000000 */
[----:B------:R-:W-:-:S13]  /*2220*/  ISETP.GT.U32.OR P0, PT, R22, 0x7feffffe, P0 ;  /* 0x7feffffe1600780c */ /* 0x000fda0000704470 */
[----:B------:R-:W-:Y:S05]  /*2230*/  @P0 BRA `(.L_x_10) ;  /* 0x00000000006c0947 */ /* 0x000fea0003800000 */
[----:B------:R-:W-:-:S04]  /*2240*/  LOP3.LUT R22, R15, 0x7ff00000, RZ, 0xc0, !PT ;  /* 0x7ff000000f167812 */ /* 0x000fc800078ec0ff */
[CC--:B------:R-:W-:Y:S02]  /*2250*/  VIADDMNMX R18, R9.reuse, -R22.reuse, 0xb9600000, !PT ;  /* 0xb960000009127446 */ /* 0x0c0fe40007800916 */
[----:B------:R-:W-:Y:S02]  /*2260*/  ISETP.GE.U32.AND P0, PT, R9, R22, PT ;  /* 0x000000160900720c */ /* 0x000fe40003f06070 */
[----:B------:R-:W-:Y:S02]  /*2270*/  VIMNMX R9, PT, PT, R18, 0x46a00000, PT ;  /* 0x46a0000012097848 */ /* 0x000fe40003fe0100 */
[----:B------:R-:W-:-:S05]  /*2280*/  SEL R18, R17, 0x63400000, !P0 ;  /* 0x6340000011127807 */ /* 0x000fca0004000000 */
[----:B------:R-:W-:Y:S02]  /*2290*/  IMAD.IADD R9, R9, 0x1, -R18 ;  /* 0x0000000109097824 */ /* 0x000fe400078e0a12 */
[----:B------:R-:W-:Y:S02]  /*22a0*/  IMAD.MOV.U32 R18, RZ, RZ, RZ ;  /* 0x000000ffff127224 */ /* 0x000fe400078e00ff */
[----:B------:R-:W-:-:S06]  /*22b0*/  VIADD R19, R9, 0x7fe00000 ;  /* 0x7fe0000009137836 */ /* 0x000fcc0000000000 */
[----:B------:R-:W-:-:S10]  /*22c0*/  DMUL R22, R26, R18 ;  /* 0x000000121a167228 */ /* 0x000fd40000000000 */
[----:B------:R-:W-:-:S13]  /*22d0*/  FSETP.GTU.AND P0, PT, |R23|, 1.469367938527859385e-39, PT ;  /* 0x001000001700780b */ /* 0x000fda0003f0c200 */
[----:B------:R-:W-:Y:S05]  /*22e0*/  @P0 BRA `(.L_x_11) ;  /* 0x0000000000940947 */ /* 0x000fea0003800000 */
[----:B------:R-:W-:Y:S01]  /*22f0*/  DFMA R12, R26, -R12, R20 ;  /* 0x8000000c1a0c722b */ /* 0x000fe20000000014 */
[----:B------:R-:W-:-:S09]  /*2300*/  IMAD.MOV.U32 R18, RZ, RZ, RZ ;  /* 0x000000ffff127224 */ /* 0x000fd200078e00ff */
[C---:B------:R-:W-:Y:S02]  /*2310*/  FSETP.NEU.AND P0, PT, R13.reuse, RZ, PT ;  /* 0x000000ff0d00720b */ /* 0x040fe40003f0d000 */
[----:B------:R-:W-:-:S04]  /*2320*/  LOP3.LUT R15, R13, 0x80000000, R15, 0x48, !PT ;  /* 0x800000000d0f7812 */ /* 0x000fc800078e480f */
[----:B------:R-:W-:-:S07]  /*2330*/  LOP3.LUT R19, R15, R19, RZ, 0xfc, !PT ;  /* 0x000000130f137212 */ /* 0x000fce00078efcff */
[----:B------:R-:W-:Y:S05]  /*2340*/  @!P0 BRA `(.L_x_11) ;  /* 0x00000000007c8947 */ /* 0x000fea0003800000 */
[----:B------:R-:W-:Y:S01]  /*2350*/  IMAD.MOV R13, RZ, RZ, -R9 ;  /* 0x000000ffff0d7224 */ /* 0x000fe200078e0a09 */
[----:B------:R-:W-:Y:S01]  /*2360*/  DMUL.RP R18, R26, R18 ;  /* 0x000000121a127228 */ /* 0x000fe20000008000 */
[----:B------:R-:W-:Y:S01]  /*2370*/  IMAD.MOV.U32 R12, RZ, RZ, RZ ;  /* 0x000000ffff0c7224 */ /* 0x000fe200078e00ff */
[----:B------:R-:W-:-:S05]  /*2380*/  IADD3 R9, PT, PT, -R9, -0x43300000, RZ ;  /* 0xbcd0000009097810 */ /* 0x000fca0007ffe1ff */
[----:B------:R-:W-:-:S03]  /*2390*/  DFMA R12, R22, -R12, R26 ;  /* 0x8000000c160c722b */ /* 0x000fc6000000001a */
[----:B------:R-:W-:-:S07]  /*23a0*/  LOP3.LUT R15, R19, R15, RZ, 0x3c, !PT ;  /* 0x0000000f130f7212 */ /* 0x000fce00078e3cff */
[----:B------:R-:W-:-:S04]  /*23b0*/  FSETP.NEU.AND P0, PT, |R13|, R9, PT ;  /* 0x000000090d00720b */ /* 0x000fc80003f0d200 */
[----:B------:R-:W-:Y:S02]  /*23c0*/  FSEL R22, R18, R22, !P0 ;  /* 0x0000001612167208 */ /* 0x000fe40004000000 */
[----:B------:R-:W-:Y:S01]  /*23d0*/  FSEL R23, R15, R23, !P0 ;  /* 0x000000170f177208 */ /* 0x000fe20004000000 */
[----:B------:R-:W-:Y:S06]  /*23e0*/  BRA `(.L_x_11) ;  /* 0x0000000000547947 */ /* 0x000fec0003800000 */
.L_x_10:
[----:B------:R-:W-:-:S14]  /*23f0*/  DSETP.NAN.AND P0, PT, R18, R18, PT ;  /* 0x000000121200722a */ /* 0x000fdc0003f08000 */
[----:B------:R-:W-:Y:S05]  /*2400*/  @P0 BRA `(.L_x_12) ;  /* 0x0000000000440947 */ /* 0x000fea0003800000 */
[----:B------:R-:W-:-:S14]  /*2410*/  DSETP.NAN.AND P0, PT, R14, R14, PT ;  /* 0x0000000e0e00722a */ /* 0x000fdc0003f08000 */
[----:B------:R-:W-:Y:S05]  /*2420*/  @P0 BRA `(.L_x_13) ;  /* 0x0000000000300947 */ /* 0x000fea0003800000 */
[----:B------:R-:W-:Y:S01]  /*2430*/  ISETP.NE.AND P0, PT, R24, R29, PT ;  /* 0x0000001d1800720c */ /* 0x000fe20003f05270 */
[----:B------:R-:W-:Y:S02]  /*2440*/  IMAD.MOV.U32 R22, RZ, RZ, 0x0 ;  /* 0x00000000ff167424 */ /* 0x000fe400078e00ff */
[----:B------:R-:W-:-:S10]  /*2450*/  IMAD.MOV.U32 R23, RZ, RZ, -0x80000 ;  /* 0xfff80000ff177424 */ /* 0x000fd400078e00ff */
[----:B------:R-:W-:Y:S05]  /*2460*/  @!P0 BRA `(.L_x_11) ;  /* 0x0000000000348947 */ /* 0x000fea0003800000 */
[----:B------:R-:W-:Y:S02]  /*2470*/  ISETP.NE.AND P0, PT, R24, 0x7ff00000, PT ;  /* 0x7ff000001800780c */ /* 0x000fe40003f05270 */
[----:B------:R-:W-:Y:S02]  /*2480*/  LOP3.LUT R23, R19, 0x80000000, R15, 0x48, !PT ;  /* 0x8000000013177812 */ /* 0x000fe400078e480f */
[----:B------:R-:W-:-:S13]  /*2490*/  ISETP.EQ.OR P0, PT, R29, RZ, !P0 ;  /* 0x000000ff1d00720c */ /* 0x000fda0004702670 */
[----:B------:R-:W-:Y:S01]  /*24a0*/  @P0 LOP3.LUT R9, R23, 0x7ff00000, RZ, 0xfc, !PT ;  /* 0x7ff0000017090812 */ /* 0x000fe200078efcff */
[----:B------:R-:W-:Y:S02]  /*24b0*/  @!P0 IMAD.MOV.U32 R22, RZ, RZ, RZ ;  /* 0x000000ffff168224 */ /* 0x000fe400078e00ff */
[----:B------:R-:W-:Y:S02]  /*24c0*/  @P0 IMAD.MOV.U32 R22, RZ, RZ, RZ ;  /* 0x000000ffff160224 */ /* 0x000fe400078e00ff */
[----:B------:R-:W-:Y:S01]  /*24d0*/  @P0 IMAD.MOV.U32 R23, RZ, RZ, R9 ;  /* 0x000000ffff170224 */ /* 0x000fe200078e0009 */
[----:B------:R-:W-:Y:S06]  /*24e0*/  BRA `(.L_x_11) ;  /* 0x0000000000147947 */ /* 0x000fec0003800000 */
.L_x_13:
[----:B------:R-:W-:Y:S01]  /*24f0*/  LOP3.LUT R23, R15, 0x80000, RZ, 0xfc, !PT ;  /* 0x000800000f177812 */ /* 0x000fe200078efcff */
[----:B------:R-:W-:Y:S01]  /*2500*/  IMAD.MOV.U32 R22, RZ, RZ, R14 ;  /* 0x000000ffff167224 */ /* 0x000fe200078e000e */
[----:B------:R-:W-:Y:S06]  /*2510*/  BRA `(.L_x_11) ;  /* 0x0000000000087947 */ /* 0x000fec0003800000 */
.L_x_12:
[----:B------:R-:W-:Y:S01]  /*2520*/  LOP3.LUT R23, R19, 0x80000, RZ, 0xfc, !PT ;  /* 0x0008000013177812 */ /* 0x000fe200078efcff */
[----:B------:R-:W-:-:S07]  /*2530*/  IMAD.MOV.U32 R22, RZ, RZ, R18 ;  /* 0x000000ffff167224 */ /* 0x000fce00078e0012 */
.L_x_11:
[----:B------:R-:W-:Y:S05]  /*2540*/  BSYNC.RECONVERGENT B1 ;  /* 0x0000000000017941 */ /* 0x000fea0003800200 */
.L_x_9:
[----:B------:R-:W-:-:S04]  /*2550*/  IMAD.MOV.U32 R29, RZ, RZ, 0x0 ;  /* 0x00000000ff1d7424 */ /* 0x000fc800078e00ff */
[----:B------:R-:W-:Y:S05]  /*2560*/  RET.REL.NODEC R28 `(_Z11ff_single2DP7double2S0_S0_PdPKdS3_S3_S3_) ;  /* 0xffffffd81ca47950 */ /* 0x000fea0003c3ffff */
.L_x_14:
[----:B------:R-:W-:-:S00]  /*2570*/  BRA `(.L_x_14) ;  /* 0xfffffffc00fc7947 */ /* 0x000fc0000383ffff */
[----:B------:R-:W-:-:S00]  /*2580*/  NOP ;  /* 0x0000000000007918 */ /* 0x000fc00000000000 */
[----:B------:R-:W-:-:S00]  /*2590*/  NOP ;  /* 0x0000000000007918 */ /* 0x000fc00000000000 */
[----:B------:R-:W-:-:S00]  /*25a0*/  NOP ;  /* 0x0000000000007918 */ /* 0x000fc00000000000 */
[----:B------:R-:W-:-:S00]  /*25b0*/  NOP ;  /* 0x0000000000007918 */ /* 0x000fc00000000000 */
[----:B------:R-:W-:-:S00]  /*25c0*/  NOP ;  /* 0x0000000000007918 */ /* 0x000fc00000000000 */
[----:B------:R-:W-:-:S00]  /*25d0*/  NOP ;  /* 0x0000000000007918 */ /* 0x000fc00000000000 */
[----:B------:R-:W-:-:S00]  /*25e0*/  NOP ;  /* 0x0000000000007918 */ /* 0x000fc00000000000 */
[----:B------:R-:W-:-:S00]  /*25f0*/  NOP ;  /* 0x0000000000007918 */ /* 0x000fc00000000000 */
.L_x_15:


//--------------------- .nv.shared.reserved.0     --------------------------
	.section	.nv.shared.reserved.0,"aw",@nobits
	.weak		__nv_reservedSMEM_offset_0_alias
	.size		__nv_reservedSMEM_offset_0_alias, 0, 64
	.other		__nv_reservedSMEM_offset_0_alias,@"STO_CUDA_RESERVED_SHARED STV_DEFAULT"
__nv_reservedSMEM_offset_0_alias:
	.zero		0
	.zero		64


//--------------------- .nv.constant0._Z11ff_single2DP7double2S0_S0_PdPKdS3_S3_S3_ --------------------------
	.section	.nv.constant0._Z11ff_single2DP7double2S0_S0_PdPKdS3_S3_S3_,"a",@progbits
	.sectionflags	@""
	.align	4
.nv.constant0._Z11ff_single2DP7double2S0_S0_PdPKdS3_S3_S3_:
	.zero		960


//--------------------- SYMBOLS --------------------------

	.type		.nv.reservedSmem.offset0,@object
	.size		.nv.reservedSmem.offset0,0x4
